// auto-generated by cutlass_sweep.epilogue — config: {"arch": "sm_90", "cluster_m": 2, "cluster_n": 1, "dtype": "bf16", "fusion": "silu", "tile_k": 64, "tile_m": 128, "tile_n": 128}
#include "cutlass/cutlass.h"
#include "cutlass/gemm/collective/collective_builder.hpp"
#include "cutlass/gemm/device/gemm_universal_adapter.h"
#include "cutlass/gemm/kernel/gemm_universal.hpp"
#include "cutlass/epilogue/collective/collective_builder.hpp"
#include "cutlass/epilogue/fusion/operations.hpp"
#include "cutlass/epilogue/thread/activation.h"

using Elem = cutlass::bfloat16_t;
using Acc  = float;
using TileShape    = cute::Shape<cute::_128, cute::_128, cute::_64>;
using ClusterShape = cute::Shape<cute::_2, cute::_1, cute::_1>;
using FusionOp     = cutlass::epilogue::fusion::LinCombEltAct<cutlass::epilogue::thread::SiLu, Elem, Acc>;

using CollectiveEpilogue = typename cutlass::epilogue::collective::CollectiveBuilder<
    cutlass::arch::Sm90, cutlass::arch::OpClassTensorOp,
    TileShape, ClusterShape,
    cutlass::epilogue::collective::EpilogueTileAuto,
    Acc, Acc,
    Elem, cutlass::layout::RowMajor, 128 / cutlass::sizeof_bits<Elem>::value,
    Elem, cutlass::layout::RowMajor, 128 / cutlass::sizeof_bits<Elem>::value,
    cutlass::epilogue::TmaWarpSpecializedCooperative,
    FusionOp
  >::CollectiveOp;

using CollectiveMainloop = typename cutlass::gemm::collective::CollectiveBuilder<
    cutlass::arch::Sm90, cutlass::arch::OpClassTensorOp,
    Elem, cutlass::layout::RowMajor, 128 / cutlass::sizeof_bits<Elem>::value,
    Elem, cutlass::layout::ColumnMajor, 128 / cutlass::sizeof_bits<Elem>::value,
    Acc,
    TileShape, ClusterShape,
    cutlass::gemm::collective::StageCountAutoCarveout<
        static_cast<int>(sizeof(typename CollectiveEpilogue::SharedStorage))>,
    cutlass::gemm::KernelTmaWarpSpecializedCooperative
  >::CollectiveOp;

using GemmKernel = cutlass::gemm::kernel::GemmUniversal<
    cute::Shape<int,int,int,int>, CollectiveMainloop, CollectiveEpilogue>;
using Gemm = cutlass::gemm::device::GemmUniversalAdapter<GemmKernel>;

auto* _anchor = &cutlass::device_kernel<GemmKernel>;


// ===== COMPILED SASS (sm_90a) =====

	.target	sm_90a

	.elftype	@"ET_EXEC"


//--------------------- .note.nv.tkinfo           --------------------------
	.section	.note.nv.tkinfo,"",@"SHT_NOTE"
	.sectionflags	@"SHF_NOTE_NV_TKINFO"
	.tkinfo
        /*0018*/ 	.word	0x00000002
        /*0030*/ 	.string	""
        /*0030*/ 	.string	"ptxas"
        /*0030*/ 	.string	"Cuda compilation tools, release 13.0, V13.0.88"
        /*0030*/ 	.string	"Build cuda_13.0.r13.0/compiler.36424714_0"
        /*0030*/ 	.string	"-arch sm_90a -m 64 "



//--------------------- .note.nv.cuinfo           --------------------------
	.section	.note.nv.cuinfo,"",@"SHT_NOTE"
	.sectionflags	@"SHF_NOTE_NV_CUINFO"
        /*0018*/ 	.short	0x0002
        /*001a*/ 	.short	0x005a
        /*001c*/ 	.short	0x0082
	.zero		2


//--------------------- .nv.info                  --------------------------
	.section	.nv.info,"",@"SHT_CUDA_INFO"
	.align	4


	//----- nvinfo : EIATTR_REGCOUNT
	.align		4
        /*0000*/ 	.byte	0x04, 0x2f
        /*0002*/ 	.short	(.L_18 - .L_17)
	.align		4
.L_17:
        /*0004*/ 	.word	index@(_ZN7cutlass13device_kernelINS_4gemm6kernel13GemmUniversalIN4cute5tupleIJiiiiEEENS1_10collective13CollectiveMmaINS1_34MainloopSm90TmaGmmaWarpSpecializedILi6ENS5_IJNS4_1CILi2EEENSA_ILi1EEESC_EEENS1_35KernelTmaWarpSpecializedCooperativeEEENS5_IJNSA_ILi128EEESG_NSA_ILi64EEEEEENS_10bfloat16_tENS5_IJlSC_lEEESJ_SK_NS4_8TiledMMAINS4_8MMA_AtomIJNS4_4SM904GMMA28MMA_64x128x16_F32BF16BF16_SSILNSO_5MajorE0ELSQ_0ELNSO_7ScaleInE1ELSR_1EEEEEENS4_6LayoutISD_NS5_IJSC_NSA_ILi0EEESV_EEEEENS5_IJNS4_10UnderscoreESY_SY_EEEEENS4_13SM90_TMA_LOADENS4_14ComposedLayoutINS4_7SwizzleILi3ELi4ELi3EEENS4_18smem_ptr_flag_bitsILi16EEENSU_INS5_IJNSA_ILi8EEESH_EEENS5_IJSH_SC_EEEEEEEvNS4_8identityENS4_23SM90_TMA_LOAD_MULTICASTES1B_vS1C_EENS_8epilogue10collective18CollectiveEpilogueINS1F_22Sm90TmaWarpSpecializedILi4ELi2ELi16ELb1ELb0EEEJSI_NS5_IJSG_NSA_ILi32EEEEEESJ_SK_SJ_SK_NS1F_6fusion15FusionCallbacksIS1J_NS1M_13LinCombEltActINS1F_6thread4SiLuESJ_fSJ_fLNS_15FloatRoundStyleE2EEESI_S1L_JEEES11_NS12_INS13_ILi2ELi4ELi3EEES16_NSU_INS5_IJS17_S1K_EEENS5_IJS1K_SC_EEEEEEENS4_17SM75_U32x4_LDSM_NENS4_14SM90_TMA_STOREES1Y_NS4_17SM90_U32x4_STSM_NENS4_9Copy_AtomIJS21_NS_6half_tEEEEvEEEvvEEEEvNT_6ParamsE)
        /*0008*/ 	.word	0x000000a8


	//----- nvinfo : EIATTR_FRAME_SIZE
	.align		4
.L_18:
        /*000c*/ 	.byte	0x04, 0x11
        /*000e*/ 	.short	(.L_20 - .L_19)
	.align		4
.L_19:
        /*0010*/ 	.word	index@($__internal_0_$__cuda_sm20_rcp_rn_f32_slowpath)
        /*0014*/ 	.word	0x00000000


	//----- nvinfo : EIATTR_FRAME_SIZE
	.align		4
.L_20:
        /*0018*/ 	.byte	0x04, 0x11
        /*001a*/ 	.short	(.L_22 - .L_21)
	.align		4
.L_21:
        /*001c*/ 	.word	index@(_ZN7cutlass13device_kernelINS_4gemm6kernel13GemmUniversalIN4cute5tupleIJiiiiEEENS1_10collective13CollectiveMmaINS1_34MainloopSm90TmaGmmaWarpSpecializedILi6ENS5_IJNS4_1CILi2EEENSA_ILi1EEESC_EEENS1_35KernelTmaWarpSpecializedCooperativeEEENS5_IJNSA_ILi128EEESG_NSA_ILi64EEEEEENS_10bfloat16_tENS5_IJlSC_lEEESJ_SK_NS4_8TiledMMAINS4_8MMA_AtomIJNS4_4SM904GMMA28MMA_64x128x16_F32BF16BF16_SSILNSO_5MajorE0ELSQ_0ELNSO_7ScaleInE1ELSR_1EEEEEENS4_6LayoutISD_NS5_IJSC_NSA_ILi0EEESV_EEEEENS5_IJNS4_10UnderscoreESY_SY_EEEEENS4_13SM90_TMA_LOADENS4_14ComposedLayoutINS4_7SwizzleILi3ELi4ELi3EEENS4_18smem_ptr_flag_bitsILi16EEENSU_INS5_IJNSA_ILi8EEESH_EEENS5_IJSH_SC_EEEEEEEvNS4_8identityENS4_23SM90_TMA_LOAD_MULTICASTES1B_vS1C_EENS_8epilogue10collective18CollectiveEpilogueINS1F_22Sm90TmaWarpSpecializedILi4ELi2ELi16ELb1ELb0EEEJSI_NS5_IJSG_NSA_ILi32EEEEEESJ_SK_SJ_SK_NS1F_6fusion15FusionCallbacksIS1J_NS1M_13LinCombEltActINS1F_6thread4SiLuESJ_fSJ_fLNS_15FloatRoundStyleE2EEESI_S1L_JEEES11_NS12_INS13_ILi2ELi4ELi3EEES16_NSU_INS5_IJS17_S1K_EEENS5_IJS1K_SC_EEEEEEENS4_17SM75_U32x4_LDSM_NENS4_14SM90_TMA_STOREES1Y_NS4_17SM90_U32x4_STSM_NENS4_9Copy_AtomIJS21_NS_6half_tEEEEvEEEvvEEEEvNT_6ParamsE)
        /*0020*/ 	.word	0x00000000


	//----- nvinfo : EIATTR_MIN_STACK_SIZE
	.align		4
.L_22:
        /*0024*/ 	.byte	0x04, 0x12
        /*0026*/ 	.short	(.L_24 - .L_23)
	.align		4
.L_23:
        /*0028*/ 	.word	index@(_ZN7cutlass13device_kernelINS_4gemm6kernel13GemmUniversalIN4cute5tupleIJiiiiEEENS1_10collective13CollectiveMmaINS1_34MainloopSm90TmaGmmaWarpSpecializedILi6ENS5_IJNS4_1CILi2EEENSA_ILi1EEESC_EEENS1_35KernelTmaWarpSpecializedCooperativeEEENS5_IJNSA_ILi128EEESG_NSA_ILi64EEEEEENS_10bfloat16_tENS5_IJlSC_lEEESJ_SK_NS4_8TiledMMAINS4_8MMA_AtomIJNS4_4SM904GMMA28MMA_64x128x16_F32BF16BF16_SSILNSO_5MajorE0ELSQ_0ELNSO_7ScaleInE1ELSR_1EEEEEENS4_6LayoutISD_NS5_IJSC_NSA_ILi0EEESV_EEEEENS5_IJNS4_10UnderscoreESY_SY_EEEEENS4_13SM90_TMA_LOADENS4_14ComposedLayoutINS4_7SwizzleILi3ELi4ELi3EEENS4_18smem_ptr_flag_bitsILi16EEENSU_INS5_IJNSA_ILi8EEESH_EEENS5_IJSH_SC_EEEEEEEvNS4_8identityENS4_23SM90_TMA_LOAD_MULTICASTES1B_vS1C_EENS_8epilogue10collective18CollectiveEpilogueINS1F_22Sm90TmaWarpSpecializedILi4ELi2ELi16ELb1ELb0EEEJSI_NS5_IJSG_NSA_ILi32EEEEEESJ_SK_SJ_SK_NS1F_6fusion15FusionCallbacksIS1J_NS1M_13LinCombEltActINS1F_6thread4SiLuESJ_fSJ_fLNS_15FloatRoundStyleE2EEESI_S1L_JEEES11_NS12_INS13_ILi2ELi4ELi3EEES16_NSU_INS5_IJS17_S1K_EEENS5_IJS1K_SC_EEEEEEENS4_17SM75_U32x4_LDSM_NENS4_14SM90_TMA_STOREES1Y_NS4_17SM90_U32x4_STSM_NENS4_9Copy_AtomIJS21_NS_6half_tEEEEvEEEvvEEEEvNT_6ParamsE)
        /*002c*/ 	.word	0x00000000
.L_24:


//--------------------- .nv.compat                --------------------------
	.section	.nv.compat,"",@"SHT_CUDA_COMPAT_INFO"
	.align	4
        /*0000*/ 	.byte	0x02, 0x09, 0x01, 0x00, 0x02, 0x02, 0x04, 0x00, 0x02, 0x05, 0x05, 0x00, 0x03, 0x07, 0x01, 0x01
        /*0010*/ 	.byte	0x02, 0x03, 0x01, 0x00, 0x02, 0x06, 0x01, 0x00, 0x04, 0x0b, 0x08, 0x00, 0x00, 0x00, 0x00, 0x00
        /*0020*/ 	.byte	0x00, 0x00, 0x00, 0x00


//--------------------- .nv.info._ZN7cutlass13device_kernelINS_4gemm6kernel13GemmUniversalIN4cute5tupleIJiiiiEEENS1_10collective13CollectiveMmaINS1_34MainloopSm90TmaGmmaWarpSpecializedILi6ENS5_IJNS4_1CILi2EEENSA_ILi1EEESC_EEENS1_35KernelTmaWarpSpecializedCooperativeEEENS5_IJNSA_ILi128EEESG_NSA_ILi64EEEEEENS_10bfloat16_tENS5_IJlSC_lEEESJ_SK_NS4_8TiledMMAINS4_8MMA_AtomIJNS4_4SM904GMMA28MMA_64x128x16_F32BF16BF16_SSILNSO_5MajorE0ELSQ_0ELNSO_7ScaleInE1ELSR_1EEEEEENS4_6LayoutISD_NS5_IJSC_NSA_ILi0EEESV_EEEEENS5_IJNS4_10UnderscoreESY_SY_EEEEENS4_13SM90_TMA_LOADENS4_14ComposedLayoutINS4_7SwizzleILi3ELi4ELi3EEENS4_18smem_ptr_flag_bitsILi16EEENSU_INS5_IJNSA_ILi8EEESH_EEENS5_IJSH_SC_EEEEEEEvNS4_8identityENS4_23SM90_TMA_LOAD_MULTICASTES1B_vS1C_EENS_8epilogue10collective18CollectiveEpilogueINS1F_22Sm90TmaWarpSpecializedILi4ELi2ELi16ELb1ELb0EEEJSI_NS5_IJSG_NSA_ILi32EEEEEESJ_SK_SJ_SK_NS1F_6fusion15FusionCallbacksIS1J_NS1M_13LinCombEltActINS1F_6thread4SiLuESJ_fSJ_fLNS_15FloatRoundStyleE2EEESI_S1L_JEEES11_NS12_INS13_ILi2ELi4ELi3EEES16_NSU_INS5_IJS17_S1K_EEENS5_IJS1K_SC_EEEEEEENS4_17SM75_U32x4_LDSM_NENS4_14SM90_TMA_STOREES1Y_NS4_17SM90_U32x4_STSM_NENS4_9Copy_AtomIJS21_NS_6half_tEEEEvEEEvvEEEEvNT_6ParamsE --------------------------
	.section	.nv.info._ZN7cutlass13device_kernelINS_4gemm6kernel13GemmUniversalIN4cute5tupleIJiiiiEEENS1_10collective13CollectiveMmaINS1_34MainloopSm90TmaGmmaWarpSpecializedILi6ENS5_IJNS4_1CILi2EEENSA_ILi1EEESC_EEENS1_35KernelTmaWarpSpecializedCooperativeEEENS5_IJNSA_ILi128EEESG_NSA_ILi64EEEEEENS_10bfloat16_tENS5_IJlSC_lEEESJ_SK_NS4_8TiledMMAINS4_8MMA_AtomIJNS4_4SM904GMMA28MMA_64x128x16_F32BF16BF16_SSILNSO_5MajorE0ELSQ_0ELNSO_7ScaleInE1ELSR_1EEEEEENS4_6LayoutISD_NS5_IJSC_NSA_ILi0EEESV_EEEEENS5_IJNS4_10UnderscoreESY_SY_EEEEENS4_13SM90_TMA_LOADENS4_14ComposedLayoutINS4_7SwizzleILi3ELi4ELi3EEENS4_18smem_ptr_flag_bitsILi16EEENSU_INS5_IJNSA_ILi8EEESH_EEENS5_IJSH_SC_EEEEEEEvNS4_8identityENS4_23SM90_TMA_LOAD_MULTICASTES1B_vS1C_EENS_8epilogue10collective18CollectiveEpilogueINS1F_22Sm90TmaWarpSpecializedILi4ELi2ELi16ELb1ELb0EEEJSI_NS5_IJSG_NSA_ILi32EEEEEESJ_SK_SJ_SK_NS1F_6fusion15FusionCallbacksIS1J_NS1M_13LinCombEltActINS1F_6thread4SiLuESJ_fSJ_fLNS_15FloatRoundStyleE2EEESI_S1L_JEEES11_NS12_INS13_ILi2ELi4ELi3EEES16_NSU_INS5_IJS17_S1K_EEENS5_IJS1K_SC_EEEEEEENS4_17SM75_U32x4_LDSM_NENS4_14SM90_TMA_STOREES1Y_NS4_17SM90_U32x4_STSM_NENS4_9Copy_AtomIJS21_NS_6half_tEEEEvEEEvvEEEEvNT_6ParamsE,"",@"SHT_CUDA_INFO"
	.sectionflags	@""
	.align	4


	//----- nvinfo : EIATTR_CUDA_API_VERSION
	.align		4
        /*0000*/ 	.byte	0x04, 0x37
        /*0002*/ 	.short	(.L_26 - .L_25)
.L_25:
        /*0004*/ 	.word	0x00000082


	//----- nvinfo : EIATTR_KPARAM_INFO
	.align		4
.L_26:
        /*0008*/ 	.byte	0x04, 0x17
        /*000a*/ 	.short	(.L_28 - .L_27)
.L_27:
        /*000c*/ 	.word	0x00000000
        /*0010*/ 	.short	0x0000
        /*0012*/ 	.short	0x0070
        /*0014*/ 	.byte	0x00, 0xf0, 0x01, 0x1c


	//----- nvinfo : EIATTR_SPARSE_MMA_MASK
	.align		4
.L_28:
        /*0018*/ 	.byte	0x03, 0x50
        /*001a*/ 	.short	0x0000


	//----- nvinfo : EIATTR_MAXREG_COUNT
	.align		4
        /*001c*/ 	.byte	0x03, 0x1b
        /*001e*/ 	.short	0x00a8


	//----- nvinfo : EIATTR_NUM_BARRIERS
	.align		4
        /*0020*/ 	.byte	0x02, 0x4c
        /*0022*/ 	.byte	0x02
	.zero		1


	//----- nvinfo : EIATTR_EXTERNS
	.align		4
        /*0024*/ 	.byte	0x04, 0x0f
        /*0026*/ 	.short	(.L_30 - .L_29)


	//   ....[0]....
	.align		4
.L_29:
        /*0028*/ 	.word	index@(__assertfail)


	//----- nvinfo : EIATTR_MERCURY_ISA_VERSION
	.align		4
.L_30:
        /*002c*/ 	.byte	0x03, 0x5f
        /*002e*/ 	.short	0x0101


	//----- nvinfo : EIATTR_INT_WARP_WIDE_INSTR_OFFSETS
	.align		4
        /*0030*/ 	.byte	0x04, 0x31
        /*0032*/ 	.short	(.L_32 - .L_31)


	//   ....[0]....
.L_31:
        /*0034*/ 	.word	0x00000a10


	//   ....[1]....
        /*0038*/ 	.word	0x00000a20


	//   ....[2]....
        /*003c*/ 	.word	0x00000b80


	//   ....[3]....
        /*0040*/ 	.word	0x00002290


	//----- nvinfo : EIATTR_COOP_GROUP_MASK_REGIDS
	.align		4
.L_32:
        /*0044*/ 	.byte	0x04, 0x29
        /*0046*/ 	.short	(.L_34 - .L_33)


	//   ....[0]....
.L_33:
        /*0048*/ 	.word	0xffffffff


	//   ....[1]....
        /*004c*/ 	.word	0xffffffff


	//   ....[2]....
        /*0050*/ 	.word	0xffffffff


	//   ....[3]....
        /*0054*/ 	.word	0xffffffff


	//   ....[4]....
        /*0058*/ 	.word	0xffffffff


	//   ....[5]....
        /*005c*/ 	.word	0xffffffff


	//   ....[6]....
        /*0060*/ 	.word	0xffffffff


	//----- nvinfo : EIATTR_COOP_GROUP_INSTR_OFFSETS
	.align		4
.L_34:
        /*0064*/ 	.byte	0x04, 0x28
        /*0066*/ 	.short	(.L_36 - .L_35)


	//   ....[0]....
.L_35:
        /*0068*/ 	.word	0x00000070


	//   ....[1]....
        /*006c*/ 	.word	0x00000080


	//   ....[2]....
        /*0070*/ 	.word	0x00000440


	//   ....[3]....
        /*0074*/ 	.word	0x00000610


	//   ....[4]....
        /*0078*/ 	.word	0x00000840


	//   ....[5]....
        /*007c*/ 	.word	0x00000cc0


	//   ....[6]....
        /*0080*/ 	.word	0x000018b0


	//----- nvinfo : EIATTR_REG_RECONFIG
	.align		4
.L_36:
        /*0084*/ 	.byte	0x01, 0x54
	.zero		2


	//----- nvinfo : EIATTR_SYSCALL_OFFSETS
	.align		4
        /*0088*/ 	.byte	0x04, 0x46
        /*008a*/ 	.short	(.L_38 - .L_37)


	//   ....[0]....
.L_37:
        /*008c*/ 	.word	0x00001aa0


	//   ....[1]....
        /*0090*/ 	.word	0x00002570


	//   ....[2]....
        /*0094*/ 	.word	0x00002660


	//----- nvinfo : EIATTR_MBARRIER_INSTR_OFFSETS
	.align		4
.L_38:
        /*0098*/ 	.byte	0x04, 0x39
        /*009a*/ 	.short	(.L_40 - .L_39)


	//   ....[0]....
.L_39:
        /*009c*/ 	.word	0x00000540
        /*00a0*/ 	.word	0x000000ff
        /*00a4*/ 	.word	0x00000000
        /*00a8*/ 	.short	0x0100
        /*00aa*/ 	.byte	0x08
	.zero		1


	//   ....[1]....
        /*00ac*/ 	.word	0x00000550
        /*00b0*/ 	.word	0x000000ff
        /*00b4*/ 	.word	0x00000030
        /*00b8*/ 	.short	0x0100
        /*00ba*/ 	.byte	0x08
	.zero		1


	//   ....[2]....
        /*00bc*/ 	.word	0x00000560
        /*00c0*/ 	.word	0x000000ff
        /*00c4*/ 	.word	0x00000008
        /*00c8*/ 	.short	0x0100
        /*00ca*/ 	.byte	0x08
	.zero		1


	//   ....[3]....
        /*00cc*/ 	.word	0x00000570
        /*00d0*/ 	.word	0x000000ff
        /*00d4*/ 	.word	0x00000038
        /*00d8*/ 	.short	0x0100
        /*00da*/ 	.byte	0x08
	.zero		1


	//   ....[4]....
        /*00dc*/ 	.word	0x00000580
        /*00e0*/ 	.word	0x000000ff
        /*00e4*/ 	.word	0x00000010
        /*00e8*/ 	.short	0x0100
        /*00ea*/ 	.byte	0x08
	.zero		1


	//   ....[5]....
        /*00ec*/ 	.word	0x00000590
        /*00f0*/ 	.word	0x000000ff
        /*00f4*/ 	.word	0x00000040
        /*00f8*/ 	.short	0x0100
        /*00fa*/ 	.byte	0x08
	.zero		1


	//   ....[6]....
        /*00fc*/ 	.word	0x000005a0
        /*0100*/ 	.word	0x000000ff
        /*0104*/ 	.word	0x00000018
        /*0108*/ 	.short	0x0100
        /*010a*/ 	.byte	0x08
	.zero		1


	//   ....[7]....
        /*010c*/ 	.word	0x000005b0
        /*0110*/ 	.word	0x000000ff
        /*0114*/ 	.word	0x00000048
        /*0118*/ 	.short	0x0100
        /*011a*/ 	.byte	0x08
	.zero		1


	//   ....[8]....
        /*011c*/ 	.word	0x000005c0
        /*0120*/ 	.word	0x000000ff
        /*0124*/ 	.word	0x00000020
        /*0128*/ 	.short	0x0100
        /*012a*/ 	.byte	0x08
	.zero		1


	//   ....[9]....
        /*012c*/ 	.word	0x000005d0
        /*0130*/ 	.word	0x000000ff
        /*0134*/ 	.word	0x00000050
        /*0138*/ 	.short	0x0100
        /*013a*/ 	.byte	0x08
	.zero		1


	//   ....[10]....
        /*013c*/ 	.word	0x000005e0
        /*0140*/ 	.word	0x000000ff
        /*0144*/ 	.word	0x00000028
        /*0148*/ 	.short	0x0100
        /*014a*/ 	.byte	0x08
	.zero		1


	//   ....[11]....
        /*014c*/ 	.word	0x000005f0
        /*0150*/ 	.word	0x000000ff
        /*0154*/ 	.word	0x00000058
        /*0158*/ 	.short	0x0100
        /*015a*/ 	.byte	0x08
	.zero		1


	//   ....[12]....
        /*015c*/ 	.word	0x00000750
        /*0160*/ 	.word	0x000000ff
        /*0164*/ 	.word	0x00000060
        /*0168*/ 	.short	0x0100
        /*016a*/ 	.byte	0x08
	.zero		1


	//   ....[13]....
        /*016c*/ 	.word	0x00000760
        /*0170*/ 	.word	0x000000ff
        /*0174*/ 	.word	0x00000080
        /*0178*/ 	.short	0x0100
        /*017a*/ 	.byte	0x08
	.zero		1


	//   ....[14]....
        /*017c*/ 	.word	0x00000770
        /*0180*/ 	.word	0x000000ff
        /*0184*/ 	.word	0x00000068
        /*0188*/ 	.short	0x0100
        /*018a*/ 	.byte	0x08
	.zero		1


	//   ....[15]....
        /*018c*/ 	.word	0x00000780
        /*0190*/ 	.word	0x000000ff
        /*0194*/ 	.word	0x00000088
        /*0198*/ 	.short	0x0100
        /*019a*/ 	.byte	0x08
	.zero		1


	//   ....[16]....
        /*019c*/ 	.word	0x00000790
        /*01a0*/ 	.word	0x000000ff
        /*01a4*/ 	.word	0x00000070
        /*01a8*/ 	.short	0x0100
        /*01aa*/ 	.byte	0x08
	.zero		1


	//   ....[17]....
        /*01ac*/ 	.word	0x000007a0
        /*01b0*/ 	.word	0x000000ff
        /*01b4*/ 	.word	0x00000090
        /*01b8*/ 	.short	0x0100
        /*01ba*/ 	.byte	0x08
	.zero		1


	//   ....[18]....
        /*01bc*/ 	.word	0x000007b0
        /*01c0*/ 	.word	0x000000ff
        /*01c4*/ 	.word	0x00000078
        /*01c8*/ 	.short	0x0100
        /*01ca*/ 	.byte	0x08
	.zero		1


	//   ....[19]....
        /*01cc*/ 	.word	0x000007c0
        /*01d0*/ 	.word	0x000000ff
        /*01d4*/ 	.word	0x00000098
        /*01d8*/ 	.short	0x0100
        /*01da*/ 	.byte	0x08
	.zero		1


	//   ....[20]....
        /*01dc*/ 	.word	0x00000bf0
        /*01e0*/ 	.word	0x000000ff
        /*01e4*/ 	.word	0x000000a0
        /*01e8*/ 	.short	0x0100
        /*01ea*/ 	.byte	0x06
	.zero		1


	//   ....[21]....
        /*01ec*/ 	.word	0x00000c70
        /*01f0*/ 	.word	0x000000ff
        /*01f4*/ 	.word	0x000000a8
        /*01f8*/ 	.short	0x0100
        /*01fa*/ 	.byte	0x06
	.zero		1


	//   ....[22]....
        /*01fc*/ 	.word	0x00001b20
        /*0200*/ 	.word	0x00000003
        /*0204*/ 	.word	0x00000000
        /*0208*/ 	.short	0x010a
        /*020a*/ 	.byte	0x3f
	.zero		1


	//   ....[23]....
        /*020c*/ 	.word	0x00001b80
        /*0210*/ 	.word	0x00000003
        /*0214*/ 	.word	0x00000000
        /*0218*/ 	.short	0x010a
        /*021a*/ 	.byte	0x3f
	.zero		1


	//   ....[24]....
        /*021c*/ 	.word	0x00001ea0
        /*0220*/ 	.word	0x000000ff
        /*0224*/ 	.word	0x00000000
        /*0228*/ 	.short	0x010a
        /*022a*/ 	.byte	0x04
	.zero		1


	//   ....[25]....
        /*022c*/ 	.word	0x00001ee0
        /*0230*/ 	.word	0x000000ff
        /*0234*/ 	.word	0x00000000
        /*0238*/ 	.short	0x010a
        /*023a*/ 	.byte	0x04
	.zero		1


	//   ....[26]....
        /*023c*/ 	.word	0x00002140
        /*0240*/ 	.word	0x00000004
        /*0244*/ 	.word	0x00000000
        /*0248*/ 	.short	0x0101
        /*024a*/ 	.byte	0x3f
	.zero		1


	//   ....[27]....
        /*024c*/ 	.word	0x00002330
        /*0250*/ 	.word	0x00000000
        /*0254*/ 	.word	0x00000000
        /*0258*/ 	.short	0x0101
        /*025a*/ 	.byte	0x3f
	.zero		1


	//   ....[28]....
        /*025c*/ 	.word	0x00002b10
        /*0260*/ 	.word	0x000000ff
        /*0264*/ 	.word	0x00000060
        /*0268*/ 	.short	0x010a
        /*026a*/ 	.byte	0x33
	.zero		1


	//   ....[29]....
        /*026c*/ 	.word	0x000049a0
        /*0270*/ 	.word	0x000000ff
        /*0274*/ 	.word	0x00000000
        /*0278*/ 	.short	0x0101
        /*027a*/ 	.byte	0x04
	.zero		1


	//   ....[30]....
        /*027c*/ 	.word	0x00004a70
        /*0280*/ 	.word	0x00000000
        /*0284*/ 	.word	0x00000060
        /*0288*/ 	.short	0x010a
        /*028a*/ 	.byte	0x3f
	.zero		1


	//   ....[31]....
        /*028c*/ 	.word	0x000068b0
        /*0290*/ 	.word	0x000000ff
        /*0294*/ 	.word	0x00000000
        /*0298*/ 	.short	0x0101
        /*029a*/ 	.byte	0x04
	.zero		1


	//   ....[32]....
        /*029c*/ 	.word	0x000069a0
        /*02a0*/ 	.word	0x00000003
        /*02a4*/ 	.word	0x00000060
        /*02a8*/ 	.short	0x010a
        /*02aa*/ 	.byte	0x3f
	.zero		1


	//   ....[33]....
        /*02ac*/ 	.word	0x00008810
        /*02b0*/ 	.word	0x000000ff
        /*02b4*/ 	.word	0x00000000
        /*02b8*/ 	.short	0x0101
        /*02ba*/ 	.byte	0x04
	.zero		1


	//   ....[34]....
        /*02bc*/ 	.word	0x000088e0
        /*02c0*/ 	.word	0x00000003
        /*02c4*/ 	.word	0x00000060
        /*02c8*/ 	.short	0x010a
        /*02ca*/ 	.byte	0x3f
	.zero		1


	//   ....[35]....
        /*02cc*/ 	.word	0x0000a710
        /*02d0*/ 	.word	0x000000ff
        /*02d4*/ 	.word	0x00000000
        /*02d8*/ 	.short	0x0101
        /*02da*/ 	.byte	0x04
	.zero		1


	//   ....[36]....
        /*02dc*/ 	.word	0x0000b010
        /*02e0*/ 	.word	0x000000ff
        /*02e4*/ 	.word	0x00000000
        /*02e8*/ 	.short	0x0101
        /*02ea*/ 	.byte	0x04
	.zero		1


	//   ....[37]....
        /*02ec*/ 	.word	0x0000b620
        /*02f0*/ 	.word	0x000000ff
        /*02f4*/ 	.word	0x000000a8
        /*02f8*/ 	.short	0x010a
        /*02fa*/ 	.byte	0x04
	.zero		1


	//   ....[38]....
        /*02fc*/ 	.word	0x0000ba30
        /*0300*/ 	.word	0x000000ff
        /*0304*/ 	.word	0x00000080
        /*0308*/ 	.short	0x010a
        /*030a*/ 	.byte	0x05
	.zero		1


	//   ....[39]....
        /*030c*/ 	.word	0x0000bb20
        /*0310*/ 	.word	0x000000ff
        /*0314*/ 	.word	0x00000060
        /*0318*/ 	.short	0x010b
        /*031a*/ 	.byte	0x05
	.zero		1


	//   ....[40]....
        /*031c*/ 	.word	0x0000bb80
        /*0320*/ 	.word	0x000000ff
        /*0324*/ 	.word	0x00000000
        /*0328*/ 	.short	0x0101
        /*032a*/ 	.byte	0x04
	.zero		1


	//   ....[41]....
        /*032c*/ 	.word	0x0000bbb0
        /*0330*/ 	.word	0x000000ff
        /*0334*/ 	.word	0x00000088
        /*0338*/ 	.short	0x010a
        /*033a*/ 	.byte	0x05
	.zero		1


	//   ....[42]....
        /*033c*/ 	.word	0x0000bcc0
        /*0340*/ 	.word	0x000000ff
        /*0344*/ 	.word	0x00000068
        /*0348*/ 	.short	0x010b
        /*034a*/ 	.byte	0x05
	.zero		1


	//   ....[43]....
        /*034c*/ 	.word	0x0000bd20
        /*0350*/ 	.word	0x000000ff
        /*0354*/ 	.word	0x00000000
        /*0358*/ 	.short	0x0101
        /*035a*/ 	.byte	0x04
	.zero		1


	//   ....[44]....
        /*035c*/ 	.word	0x0000bd50
        /*0360*/ 	.word	0x000000ff
        /*0364*/ 	.word	0x00000090
        /*0368*/ 	.short	0x010a
        /*036a*/ 	.byte	0x05
	.zero		1


	//   ....[45]....
        /*036c*/ 	.word	0x0000be60
        /*0370*/ 	.word	0x000000ff
        /*0374*/ 	.word	0x00000070
        /*0378*/ 	.short	0x010b
        /*037a*/ 	.byte	0x05
	.zero		1


	//   ....[46]....
        /*037c*/ 	.word	0x0000bec0
        /*0380*/ 	.word	0x000000ff
        /*0384*/ 	.word	0x00000000
        /*0388*/ 	.short	0x0101
        /*038a*/ 	.byte	0x04
	.zero		1


	//   ....[47]....
        /*038c*/ 	.word	0x0000bef0
        /*0390*/ 	.word	0x000000ff
        /*0394*/ 	.word	0x00000098
        /*0398*/ 	.short	0x010a
        /*039a*/ 	.byte	0x05
	.zero		1


	//   ....[48]....
        /*039c*/ 	.word	0x0000c000
        /*03a0*/ 	.word	0x000000ff
        /*03a4*/ 	.word	0x00000078
        /*03a8*/ 	.short	0x010b
        /*03aa*/ 	.byte	0x05
	.zero		1


	//   ....[49]....
        /*03ac*/ 	.word	0x0000c0e0
        /*03b0*/ 	.word	0x000000ff
        /*03b4*/ 	.word	0x00000000
        /*03b8*/ 	.short	0x0101
        /*03ba*/ 	.byte	0x04
	.zero		1


	//   ....[50]....
        /*03bc*/ 	.word	0x0000c730
        /*03c0*/ 	.word	0x00000003
        /*03c4*/ 	.word	0x00000080
        /*03c8*/ 	.short	0x010a
        /*03ca*/ 	.byte	0x3f
	.zero		1


	//   ....[51]....
        /*03cc*/ 	.word	0x0000c770
        /*03d0*/ 	.word	0x00000003
        /*03d4*/ 	.word	0x00000088
        /*03d8*/ 	.short	0x010a
        /*03da*/ 	.byte	0x3f
	.zero		1


	//   ....[52]....
        /*03dc*/ 	.word	0x0000c7b0
        /*03e0*/ 	.word	0x00000003
        /*03e4*/ 	.word	0x00000090
        /*03e8*/ 	.short	0x010a
        /*03ea*/ 	.byte	0x3f
	.zero		1


	//   ....[53]....
        /*03ec*/ 	.word	0x0000c800
        /*03f0*/ 	.word	0x00000003
        /*03f4*/ 	.word	0x00000098
        /*03f8*/ 	.short	0x010a
        /*03fa*/ 	.byte	0x3f
	.zero		1


	//   ....[54]....
        /*03fc*/ 	.word	0x0000cb50
        /*0400*/ 	.word	0x0000000e
        /*0404*/ 	.word	0x00000030
        /*0408*/ 	.short	0x010a
        /*040a*/ 	.byte	0x3f
	.zero		1


	//   ....[55]....
        /*040c*/ 	.word	0x0000cee0
        /*0410*/ 	.word	0x00000006
        /*0414*/ 	.word	0x000000a8
        /*0418*/ 	.short	0x0101
        /*041a*/ 	.byte	0x3f
	.zero		1


	//   ....[56]....
        /*041c*/ 	.word	0x0000d5f0
        /*0420*/ 	.word	0x00000007
        /*0424*/ 	.word	0x00000000
        /*0428*/ 	.short	0x010a
        /*042a*/ 	.byte	0x3f
	.zero		1


	//   ....[57]....
        /*042c*/ 	.word	0x0000d670
        /*0430*/ 	.word	0x00000008
        /*0434*/ 	.word	0x00000000
        /*0438*/ 	.short	0x010a
        /*043a*/ 	.byte	0x3f
	.zero		1


	//   ....[58]....
        /*043c*/ 	.word	0x0000d700
        /*0440*/ 	.word	0x00000009
        /*0444*/ 	.word	0x00000000
        /*0448*/ 	.short	0x010a
        /*044a*/ 	.byte	0x3f
	.zero		1


	//   ....[59]....
        /*044c*/ 	.word	0x0000d790
        /*0450*/ 	.word	0x00000008
        /*0454*/ 	.word	0x00000000
        /*0458*/ 	.short	0x010a
        /*045a*/ 	.byte	0x3f
	.zero		1


	//   ....[60]....
        /*045c*/ 	.word	0x0000d820
        /*0460*/ 	.word	0x0000000b
        /*0464*/ 	.word	0x00000000
        /*0468*/ 	.short	0x010a
        /*046a*/ 	.byte	0x3f
	.zero		1


	//   ....[61]....
        /*046c*/ 	.word	0x0000d8b0
        /*0470*/ 	.word	0x00000003
        /*0474*/ 	.word	0x00000000
        /*0478*/ 	.short	0x010a
        /*047a*/ 	.byte	0x3f
	.zero		1


	//   ....[62]....
        /*047c*/ 	.word	0x0000d910
        /*0480*/ 	.word	0x00000003
        /*0484*/ 	.word	0x00000000
        /*0488*/ 	.short	0x010a
        /*048a*/ 	.byte	0x3f
	.zero		1


	//   ....[63]....
        /*048c*/ 	.word	0x0000d970
        /*0490*/ 	.word	0x00000005
        /*0494*/ 	.word	0x00000000
        /*0498*/ 	.short	0x010a
        /*049a*/ 	.byte	0x3f
	.zero		1


	//   ....[64]....
        /*049c*/ 	.word	0x0000d9d0
        /*04a0*/ 	.word	0x00000004
        /*04a4*/ 	.word	0x00000060
        /*04a8*/ 	.short	0x010a
        /*04aa*/ 	.byte	0x3f
	.zero		1


	//   ....[65]....
        /*04ac*/ 	.word	0x0000da20
        /*04b0*/ 	.word	0x00000000
        /*04b4*/ 	.word	0x00000060
        /*04b8*/ 	.short	0x010a
        /*04ba*/ 	.byte	0x3f
	.zero		1


	//   ....[66]....
        /*04bc*/ 	.word	0x0000da70
        /*04c0*/ 	.word	0x00000003
        /*04c4*/ 	.word	0x00000060
        /*04c8*/ 	.short	0x010a
        /*04ca*/ 	.byte	0x3f
	.zero		1


	//   ....[67]....
        /*04cc*/ 	.word	0x0000dac0
        /*04d0*/ 	.word	0x00000003
        /*04d4*/ 	.word	0x00000060
        /*04d8*/ 	.short	0x010a
        /*04da*/ 	.byte	0x3f
	.zero		1


	//   ....[68]....
        /*04dc*/ 	.word	0x0000db20
        /*04e0*/ 	.word	0x00000003
        /*04e4*/ 	.word	0x000000a8
        /*04e8*/ 	.short	0x010a
        /*04ea*/ 	.byte	0x3f
	.zero		1


	//   ....[69]....
        /*04ec*/ 	.word	0x0000db80
        /*04f0*/ 	.word	0x00000005
        /*04f4*/ 	.word	0x00000080
        /*04f8*/ 	.short	0x010a
        /*04fa*/ 	.byte	0x3f
	.zero		1


	//   ....[70]....
        /*04fc*/ 	.word	0x0000dbe0
        /*0500*/ 	.word	0x00000005
        /*0504*/ 	.word	0x00000088
        /*0508*/ 	.short	0x010a
        /*050a*/ 	.byte	0x3f
	.zero		1


	//   ....[71]....
        /*050c*/ 	.word	0x0000dc40
        /*0510*/ 	.word	0x00000005
        /*0514*/ 	.word	0x00000090
        /*0518*/ 	.short	0x010a
        /*051a*/ 	.byte	0x3f
	.zero		1


	//   ....[72]....
        /*051c*/ 	.word	0x0000dca0
        /*0520*/ 	.word	0x00000005
        /*0524*/ 	.word	0x00000098
        /*0528*/ 	.short	0x010a
        /*052a*/ 	.byte	0x3f
	.zero		1


	//   ....[73]....
        /*052c*/ 	.word	0x0000dcf0
        /*0530*/ 	.word	0x00000003
        /*0534*/ 	.word	0x00000080
        /*0538*/ 	.short	0x010a
        /*053a*/ 	.byte	0x3f
	.zero		1


	//   ....[74]....
        /*053c*/ 	.word	0x0000dd40
        /*0540*/ 	.word	0x00000003
        /*0544*/ 	.word	0x00000088
        /*0548*/ 	.short	0x010a
        /*054a*/ 	.byte	0x3f
	.zero		1


	//   ....[75]....
        /*054c*/ 	.word	0x0000dd90
        /*0550*/ 	.word	0x00000003
        /*0554*/ 	.word	0x00000090
        /*0558*/ 	.short	0x010a
        /*055a*/ 	.byte	0x3f
	.zero		1


	//   ....[76]....
        /*055c*/ 	.word	0x0000de60
        /*0560*/ 	.word	0x0000000e
        /*0564*/ 	.word	0x00000030
        /*0568*/ 	.short	0x010a
        /*056a*/ 	.byte	0x3f
	.zero		1


	//   ....[77]....
        /*056c*/ 	.word	0x0000df30
        /*0570*/ 	.word	0x00000007
        /*0574*/ 	.word	0x00000000
        /*0578*/ 	.short	0x010a
        /*057a*/ 	.byte	0x3f
	.zero		1


	//   ....[78]....
        /*057c*/ 	.word	0x0000df80
        /*0580*/ 	.word	0x00000008
        /*0584*/ 	.word	0x00000000
        /*0588*/ 	.short	0x010a
        /*058a*/ 	.byte	0x3f
	.zero		1


	//   ....[79]....
        /*058c*/ 	.word	0x0000dfd0
        /*0590*/ 	.word	0x00000009
        /*0594*/ 	.word	0x00000000
        /*0598*/ 	.short	0x010a
        /*059a*/ 	.byte	0x3f
	.zero		1


	//   ....[80]....
        /*059c*/ 	.word	0x0000e020
        /*05a0*/ 	.word	0x00000008
        /*05a4*/ 	.word	0x00000000
        /*05a8*/ 	.short	0x010a
        /*05aa*/ 	.byte	0x3f
	.zero		1


	//   ....[81]....
        /*05ac*/ 	.word	0x0000e070
        /*05b0*/ 	.word	0x0000000b
        /*05b4*/ 	.word	0x00000000
        /*05b8*/ 	.short	0x010a
        /*05ba*/ 	.byte	0x3f
	.zero		1


	//----- nvinfo : EIATTR_NUM_MBARRIERS
	.align		4
.L_40:
        /*05bc*/ 	.byte	0x03, 0x38
        /*05be*/ 	.short	0x0016


	//----- nvinfo : EIATTR_EXIT_INSTR_OFFSETS
	.align		4
        /*05c0*/ 	.byte	0x04, 0x1c
        /*05c2*/ 	.short	(.L_42 - .L_41)


	//   ....[0]....
.L_41:
        /*05c4*/ 	.word	0x0000d900


	//----- nvinfo : EIATTR_MAX_THREADS
	.align		4
.L_42:
        /*05c8*/ 	.byte	0x04, 0x05
        /*05ca*/ 	.short	(.L_44 - .L_43)
.L_43:
        /*05cc*/ 	.word	0x00000180
        /*05d0*/ 	.word	0x00000001
        /*05d4*/ 	.word	0x00000001


	//----- nvinfo : EIATTR_CRS_STACK_SIZE
	.align		4
.L_44:
        /*05d8*/ 	.byte	0x04, 0x1e
        /*05da*/ 	.short	(.L_46 - .L_45)
.L_45:
        /*05dc*/ 	.word	0x00000000


	//----- nvinfo : EIATTR_CBANK_PARAM_SIZE
	.align		4
.L_46:
        /*05e0*/ 	.byte	0x03, 0x19
        /*05e2*/ 	.short	0x0770


	//----- nvinfo : EIATTR_PARAM_CBANK
	.align		4
        /*05e4*/ 	.byte	0x04, 0x0a
        /*05e6*/ 	.short	(.L_48 - .L_47)
	.align		4
.L_47:
        /*05e8*/ 	.word	index@(.nv.constant0._ZN7cutlass13device_kernelINS_4gemm6kernel13GemmUniversalIN4cute5tupleIJiiiiEEENS1_10collective13CollectiveMmaINS1_34MainloopSm90TmaGmmaWarpSpecializedILi6ENS5_IJNS4_1CILi2EEENSA_ILi1EEESC_EEENS1_35KernelTmaWarpSpecializedCooperativeEEENS5_IJNSA_ILi128EEESG_NSA_ILi64EEEEEENS_10bfloat16_tENS5_IJlSC_lEEESJ_SK_NS4_8TiledMMAINS4_8MMA_AtomIJNS4_4SM904GMMA28MMA_64x128x16_F32BF16BF16_SSILNSO_5MajorE0ELSQ_0ELNSO_7ScaleInE1ELSR_1EEEEEENS4_6LayoutISD_NS5_IJSC_NSA_ILi0EEESV_EEEEENS5_IJNS4_10UnderscoreESY_SY_EEEEENS4_13SM90_TMA_LOADENS4_14ComposedLayoutINS4_7SwizzleILi3ELi4ELi3EEENS4_18smem_ptr_flag_bitsILi16EEENSU_INS5_IJNSA_ILi8EEESH_EEENS5_IJSH_SC_EEEEEEEvNS4_8identityENS4_23SM90_TMA_LOAD_MULTICASTES1B_vS1C_EENS_8epilogue10collective18CollectiveEpilogueINS1F_22Sm90TmaWarpSpecializedILi4ELi2ELi16ELb1ELb0EEEJSI_NS5_IJSG_NSA_ILi32EEEEEESJ_SK_SJ_SK_NS1F_6fusion15FusionCallbacksIS1J_NS1M_13LinCombEltActINS1F_6thread4SiLuESJ_fSJ_fLNS_15FloatRoundStyleE2EEESI_S1L_JEEES11_NS12_INS13_ILi2ELi4ELi3EEES16_NSU_INS5_IJS17_S1K_EEENS5_IJS1K_SC_EEEEEEENS4_17SM75_U32x4_LDSM_NENS4_14SM90_TMA_STOREES1Y_NS4_17SM90_U32x4_STSM_NENS4_9Copy_AtomIJS21_NS_6half_tEEEEvEEEvvEEEEvNT_6ParamsE)
        /*05ec*/ 	.short	0x0210
        /*05ee*/ 	.short	0x0770


	//----- nvinfo : EIATTR_SW_WAR
	.align		4
.L_48:
        /*05f0*/ 	.byte	0x04, 0x36
        /*05f2*/ 	.short	(.L_50 - .L_49)
.L_49:
        /*05f4*/ 	.word	0x00000008
.L_50:


//--------------------- .nv.callgraph             --------------------------
	.section	.nv.callgraph,"",@"SHT_CUDA_CALLGRAPH"
	.align	4
	.sectionentsize	8
	.align		4
        /*0000*/ 	.word	0x00000000
	.align		4
        /*0004*/ 	.word	0xffffffff
	.align		4
        /*0008*/ 	.word	index@(_ZN7cutlass13device_kernelINS_4gemm6kernel13GemmUniversalIN4cute5tupleIJiiiiEEENS1_10collective13CollectiveMmaINS1_34MainloopSm90TmaGmmaWarpSpecializedILi6ENS5_IJNS4_1CILi2EEENSA_ILi1EEESC_EEENS1_35KernelTmaWarpSpecializedCooperativeEEENS5_IJNSA_ILi128EEESG_NSA_ILi64EEEEEENS_10bfloat16_tENS5_IJlSC_lEEESJ_SK_NS4_8TiledMMAINS4_8MMA_AtomIJNS4_4SM904GMMA28MMA_64x128x16_F32BF16BF16_SSILNSO_5MajorE0ELSQ_0ELNSO_7ScaleInE1ELSR_1EEEEEENS4_6LayoutISD_NS5_IJSC_NSA_ILi0EEESV_EEEEENS5_IJNS4_10UnderscoreESY_SY_EEEEENS4_13SM90_TMA_LOADENS4_14ComposedLayoutINS4_7SwizzleILi3ELi4ELi3EEENS4_18smem_ptr_flag_bitsILi16EEENSU_INS5_IJNSA_ILi8EEESH_EEENS5_IJSH_SC_EEEEEEEvNS4_8identityENS4_23SM90_TMA_LOAD_MULTICASTES1B_vS1C_EENS_8epilogue10collective18CollectiveEpilogueINS1F_22Sm90TmaWarpSpecializedILi4ELi2ELi16ELb1ELb0EEEJSI_NS5_IJSG_NSA_ILi32EEEEEESJ_SK_SJ_SK_NS1F_6fusion15FusionCallbacksIS1J_NS1M_13LinCombEltActINS1F_6thread4SiLuESJ_fSJ_fLNS_15FloatRoundStyleE2EEESI_S1L_JEEES11_NS12_INS13_ILi2ELi4ELi3EEES16_NSU_INS5_IJS17_S1K_EEENS5_IJS1K_SC_EEEEEEENS4_17SM75_U32x4_LDSM_NENS4_14SM90_TMA_STOREES1Y_NS4_17SM90_U32x4_STSM_NENS4_9Copy_AtomIJS21_NS_6half_tEEEEvEEEvvEEEEvNT_6ParamsE)
	.align		4
        /*000c*/ 	.word	index@(__assertfail)
	.align		4
        /*0010*/ 	.word	0x00000000
	.align		4
        /*0014*/ 	.word	0xfffffffe
	.align		4
        /*0018*/ 	.word	0x00000000
	.align		4
        /*001c*/ 	.word	0xfffffffd
	.align		4
        /*0020*/ 	.word	0x00000000
	.align		4
        /*0024*/ 	.word	0xfffffffc


//--------------------- .nv.constant4             --------------------------
	.section	.nv.constant4,"a",@progbits
	.align	8
	.align		8
.nv.constant4:
        /*0000*/ 	.dword	__assertfail
	.align		8
        /*0008*/ 	.dword	__unnamed_1
	.align		8
        /*0010*/ 	.dword	__unnamed_2
	.align		8
        /*0018*/ 	.dword	_ZN39_INTERNAL_17c0227f_4_k_cu_97ab996c_32314cuda3std3__45__cpo5beginE
	.align		8
        /*0020*/ 	.dword	_ZN39_INTERNAL_17c0227f_4_k_cu_97ab996c_32314cuda3std3__45__cpo3endE
	.align		8
        /*0028*/ 	.dword	_ZN39_INTERNAL_17c0227f_4_k_cu_97ab996c_32314cuda3std3__45__cpo6cbeginE
	.align		8
        /*0030*/ 	.dword	_ZN39_INTERNAL_17c0227f_4_k_cu_97ab996c_32314cuda3std3__45__cpo4cendE
	.align		8
        /*0038*/ 	.dword	_ZN39_INTERNAL_17c0227f_4_k_cu_97ab996c_32314cuda3std3__441_GLOBAL__N__17c0227f_4_k_cu_97ab996c_32316ignoreE
	.align		8
        /*0040*/ 	.dword	_ZN39_INTERNAL_17c0227f_4_k_cu_97ab996c_32314cuda3std3__419piecewise_constructE
	.align		8
        /*0048*/ 	.dword	_ZN39_INTERNAL_17c0227f_4_k_cu_97ab996c_32314cuda3std3__48in_placeE
	.align		8
        /*0050*/ 	.dword	_ZN39_INTERNAL_17c0227f_4_k_cu_97ab996c_32314cuda3std6ranges3__45__cpo4swapE
	.align		8
        /*0058*/ 	.dword	_ZN39_INTERNAL_17c0227f_4_k_cu_97ab996c_32314cuda3std6ranges3__45__cpo9iter_moveE
	.align		8
        /*0060*/ 	.dword	_ZN39_INTERNAL_17c0227f_4_k_cu_97ab996c_32314cute7productE
	.align		8
        /*0068*/ 	.dword	_ZN39_INTERNAL_17c0227f_4_k_cu_97ab996c_32314cute1_E
	.align		8
        /*0070*/ 	.dword	$str$22
	.align		8
        /*0078*/ 	.dword	$str$23
	.align		8
        /*0080*/ 	.dword	$str$26
	.align		8
        /*0088*/ 	.dword	$str$27


//--------------------- .text._ZN7cutlass13device_kernelINS_4gemm6kernel13GemmUniversalIN4cute5tupleIJiiiiEEENS1_10collective13CollectiveMmaINS1_34MainloopSm90TmaGmmaWarpSpecializedILi6ENS5_IJNS4_1CILi2EEENSA_ILi1EEESC_EEENS1_35KernelTmaWarpSpecializedCooperativeEEENS5_IJNSA_ILi128EEESG_NSA_ILi64EEEEEENS_10bfloat16_tENS5_IJlSC_lEEESJ_SK_NS4_8TiledMMAINS4_8MMA_AtomIJNS4_4SM904GMMA28MMA_64x128x16_F32BF16BF16_SSILNSO_5MajorE0ELSQ_0ELNSO_7ScaleInE1ELSR_1EEEEEENS4_6LayoutISD_NS5_IJSC_NSA_ILi0EEESV_EEEEENS5_IJNS4_10UnderscoreESY_SY_EEEEENS4_13SM90_TMA_LOADENS4_14ComposedLayoutINS4_7SwizzleILi3ELi4ELi3EEENS4_18smem_ptr_flag_bitsILi16EEENSU_INS5_IJNSA_ILi8EEESH_EEENS5_IJSH_SC_EEEEEEEvNS4_8identityENS4_23SM90_TMA_LOAD_MULTICASTES1B_vS1C_EENS_8epilogue10collective18CollectiveEpilogueINS1F_22Sm90TmaWarpSpecializedILi4ELi2ELi16ELb1ELb0EEEJSI_NS5_IJSG_NSA_ILi32EEEEEESJ_SK_SJ_SK_NS1F_6fusion15FusionCallbacksIS1J_NS1M_13LinCombEltActINS1F_6thread4SiLuESJ_fSJ_fLNS_15FloatRoundStyleE2EEESI_S1L_JEEES11_NS12_INS13_ILi2ELi4ELi3EEES16_NSU_INS5_IJS17_S1K_EEENS5_IJS1K_SC_EEEEEEENS4_17SM75_U32x4_LDSM_NENS4_14SM90_TMA_STOREES1Y_NS4_17SM90_U32x4_STSM_NENS4_9Copy_AtomIJS21_NS_6half_tEEEEvEEEvvEEEEvNT_6ParamsE --------------------------
	.section	.text._ZN7cutlass13device_kernelINS_4gemm6kernel13GemmUniversalIN4cute5tupleIJiiiiEEENS1_10collective13CollectiveMmaINS1_34MainloopSm90TmaGmmaWarpSpecializedILi6ENS5_IJNS4_1CILi2EEENSA_ILi1EEESC_EEENS1_35KernelTmaWarpSpecializedCooperativeEEENS5_IJNSA_ILi128EEESG_NSA_ILi64EEEEEENS_10bfloat16_tENS5_IJlSC_lEEESJ_SK_NS4_8TiledMMAINS4_8MMA_AtomIJNS4_4SM904GMMA28MMA_64x128x16_F32BF16BF16_SSILNSO_5MajorE0ELSQ_0ELNSO_7ScaleInE1ELSR_1EEEEEENS4_6LayoutISD_NS5_IJSC_NSA_ILi0EEESV_EEEEENS5_IJNS4_10UnderscoreESY_SY_EEEEENS4_13SM90_TMA_LOADENS4_14ComposedLayoutINS4_7SwizzleILi3ELi4ELi3EEENS4_18smem_ptr_flag_bitsILi16EEENSU_INS5_IJNSA_ILi8EEESH_EEENS5_IJSH_SC_EEEEEEEvNS4_8identityENS4_23SM90_TMA_LOAD_MULTICASTES1B_vS1C_EENS_8epilogue10collective18CollectiveEpilogueINS1F_22Sm90TmaWarpSpecializedILi4ELi2ELi16ELb1ELb0EEEJSI_NS5_IJSG_NSA_ILi32EEEEEESJ_SK_SJ_SK_NS1F_6fusion15FusionCallbacksIS1J_NS1M_13LinCombEltActINS1F_6thread4SiLuESJ_fSJ_fLNS_15FloatRoundStyleE2EEESI_S1L_JEEES11_NS12_INS13_ILi2ELi4ELi3EEES16_NSU_INS5_IJS17_S1K_EEENS5_IJS1K_SC_EEEEEEENS4_17SM75_U32x4_LDSM_NENS4_14SM90_TMA_STOREES1Y_NS4_17SM90_U32x4_STSM_NENS4_9Copy_AtomIJS21_NS_6half_tEEEEvEEEvvEEEEvNT_6ParamsE,"ax",@progbits
	.align	128
.text._ZN7cutlass13device_kernelINS_4gemm6kernel13GemmUniversalIN4cute5tupleIJiiiiEEENS1_10collective13CollectiveMmaINS1_34MainloopSm90TmaGmmaWarpSpecializedILi6ENS5_IJNS4_1CILi2EEENSA_ILi1EEESC_EEENS1_35KernelTmaWarpSpecializedCooperativeEEENS5_IJNSA_ILi128EEESG_NSA_ILi64EEEEEENS_10bfloat16_tENS5_IJlSC_lEEESJ_SK_NS4_8TiledMMAINS4_8MMA_AtomIJNS4_4SM904GMMA28MMA_64x128x16_F32BF16BF16_SSILNSO_5MajorE0ELSQ_0ELNSO_7ScaleInE1ELSR_1EEEEEENS4_6LayoutISD_NS5_IJSC_NSA_ILi0EEESV_EEEEENS5_IJNS4_10UnderscoreESY_SY_EEEEENS4_13SM90_TMA_LOADENS4_14ComposedLayoutINS4_7SwizzleILi3ELi4ELi3EEENS4_18smem_ptr_flag_bitsILi16EEENSU_INS5_IJNSA_ILi8EEESH_EEENS5_IJSH_SC_EEEEEEEvNS4_8identityENS4_23SM90_TMA_LOAD_MULTICASTES1B_vS1C_EENS_8epilogue10collective18CollectiveEpilogueINS1F_22Sm90TmaWarpSpecializedILi4ELi2ELi16ELb1ELb0EEEJSI_NS5_IJSG_NSA_ILi32EEEEEESJ_SK_SJ_SK_NS1F_6fusion15FusionCallbacksIS1J_NS1M_13LinCombEltActINS1F_6thread4SiLuESJ_fSJ_fLNS_15FloatRoundStyleE2EEESI_S1L_JEEES11_NS12_INS13_ILi2ELi4ELi3EEES16_NSU_INS5_IJS17_S1K_EEENS5_IJS1K_SC_EEEEEEENS4_17SM75_U32x4_LDSM_NENS4_14SM90_TMA_STOREES1Y_NS4_17SM90_U32x4_STSM_NENS4_9Copy_AtomIJS21_NS_6half_tEEEEvEEEvvEEEEvNT_6ParamsE:
        .type           _ZN7cutlass13device_kernelINS_4gemm6kernel13GemmUniversalIN4cute5tupleIJiiiiEEENS1_10collective13CollectiveMmaINS1_34MainloopSm90TmaGmmaWarpSpecializedILi6ENS5_IJNS4_1CILi2EEENSA_ILi1EEESC_EEENS1_35KernelTmaWarpSpecializedCooperativeEEENS5_IJNSA_ILi128EEESG_NSA_ILi64EEEEEENS_10bfloat16_tENS5_IJlSC_lEEESJ_SK_NS4_8TiledMMAINS4_8MMA_AtomIJNS4_4SM904GMMA28MMA_64x128x16_F32BF16BF16_SSILNSO_5MajorE0ELSQ_0ELNSO_7ScaleInE1ELSR_1EEEEEENS4_6LayoutISD_NS5_IJSC_NSA_ILi0EEESV_EEEEENS5_IJNS4_10UnderscoreESY_SY_EEEEENS4_13SM90_TMA_LOADENS4_14ComposedLayoutINS4_7SwizzleILi3ELi4ELi3EEENS4_18smem_ptr_flag_bitsILi16EEENSU_INS5_IJNSA_ILi8EEESH_EEENS5_IJSH_SC_EEEEEEEvNS4_8identityENS4_23SM90_TMA_LOAD_MULTICASTES1B_vS1C_EENS_8epilogue10collective18CollectiveEpilogueINS1F_22Sm90TmaWarpSpecializedILi4ELi2ELi16ELb1ELb0EEEJSI_NS5_IJSG_NSA_ILi32EEEEEESJ_SK_SJ_SK_NS1F_6fusion15FusionCallbacksIS1J_NS1M_13LinCombEltActINS1F_6thread4SiLuESJ_fSJ_fLNS_15FloatRoundStyleE2EEESI_S1L_JEEES11_NS12_INS13_ILi2ELi4ELi3EEES16_NSU_INS5_IJS17_S1K_EEENS5_IJS1K_SC_EEEEEEENS4_17SM75_U32x4_LDSM_NENS4_14SM90_TMA_STOREES1Y_NS4_17SM90_U32x4_STSM_NENS4_9Copy_AtomIJS21_NS_6half_tEEEEvEEEvvEEEEvNT_6ParamsE,@function
        .size           _ZN7cutlass13device_kernelINS_4gemm6kernel13GemmUniversalIN4cute5tupleIJiiiiEEENS1_10collective13CollectiveMmaINS1_34MainloopSm90TmaGmmaWarpSpecializedILi6ENS5_IJNS4_1CILi2EEENSA_ILi1EEESC_EEENS1_35KernelTmaWarpSpecializedCooperativeEEENS5_IJNSA_ILi128EEESG_NSA_ILi64EEEEEENS_10bfloat16_tENS5_IJlSC_lEEESJ_SK_NS4_8TiledMMAINS4_8MMA_AtomIJNS4_4SM904GMMA28MMA_64x128x16_F32BF16BF16_SSILNSO_5MajorE0ELSQ_0ELNSO_7ScaleInE1ELSR_1EEEEEENS4_6LayoutISD_NS5_IJSC_NSA_ILi0EEESV_EEEEENS5_IJNS4_10UnderscoreESY_SY_EEEEENS4_13SM90_TMA_LOADENS4_14ComposedLayoutINS4_7SwizzleILi3ELi4ELi3EEENS4_18smem_ptr_flag_bitsILi16EEENSU_INS5_IJNSA_ILi8EEESH_EEENS5_IJSH_SC_EEEEEEEvNS4_8identityENS4_23SM90_TMA_LOAD_MULTICASTES1B_vS1C_EENS_8epilogue10collective18CollectiveEpilogueINS1F_22Sm90TmaWarpSpecializedILi4ELi2ELi16ELb1ELb0EEEJSI_NS5_IJSG_NSA_ILi32EEEEEESJ_SK_SJ_SK_NS1F_6fusion15FusionCallbacksIS1J_NS1M_13LinCombEltActINS1F_6thread4SiLuESJ_fSJ_fLNS_15FloatRoundStyleE2EEESI_S1L_JEEES11_NS12_INS13_ILi2ELi4ELi3EEES16_NSU_INS5_IJS17_S1K_EEENS5_IJS1K_SC_EEEEEEENS4_17SM75_U32x4_LDSM_NENS4_14SM90_TMA_STOREES1Y_NS4_17SM90_U32x4_STSM_NENS4_9Copy_AtomIJS21_NS_6half_tEEEEvEEEvvEEEEvNT_6ParamsE,(.L_x_391 - _ZN7cutlass13device_kernelINS_4gemm6kernel13GemmUniversalIN4cute5tupleIJiiiiEEENS1_10collective13CollectiveMmaINS1_34MainloopSm90TmaGmmaWarpSpecializedILi6ENS5_IJNS4_1CILi2EEENSA_ILi1EEESC_EEENS1_35KernelTmaWarpSpecializedCooperativeEEENS5_IJNSA_ILi128EEESG_NSA_ILi64EEEEEENS_10bfloat16_tENS5_IJlSC_lEEESJ_SK_NS4_8TiledMMAINS4_8MMA_AtomIJNS4_4SM904GMMA28MMA_64x128x16_F32BF16BF16_SSILNSO_5MajorE0ELSQ_0ELNSO_7ScaleInE1ELSR_1EEEEEENS4_6LayoutISD_NS5_IJSC_NSA_ILi0EEESV_EEEEENS5_IJNS4_10UnderscoreESY_SY_EEEEENS4_13SM90_TMA_LOADENS4_14ComposedLayoutINS4_7SwizzleILi3ELi4ELi3EEENS4_18smem_ptr_flag_bitsILi16EEENSU_INS5_IJNSA_ILi8EEESH_EEENS5_IJSH_SC_EEEEEEEvNS4_8identityENS4_23SM90_TMA_LOAD_MULTICASTES1B_vS1C_EENS_8epilogue10collective18CollectiveEpilogueINS1F_22Sm90TmaWarpSpecializedILi4ELi2ELi16ELb1ELb0EEEJSI_NS5_IJSG_NSA_ILi32EEEEEESJ_SK_SJ_SK_NS1F_6fusion15FusionCallbacksIS1J_NS1M_13LinCombEltActINS1F_6thread4SiLuESJ_fSJ_fLNS_15FloatRoundStyleE2EEESI_S1L_JEEES11_NS12_INS13_ILi2ELi4ELi3EEES16_NSU_INS5_IJS17_S1K_EEENS5_IJS1K_SC_EEEEEEENS4_17SM75_U32x4_LDSM_NENS4_14SM90_TMA_STOREES1Y_NS4_17SM90_U32x4_STSM_NENS4_9Copy_AtomIJS21_NS_6half_tEEEEvEEEvvEEEEvNT_6ParamsE)
        .other          _ZN7cutlass13device_kernelINS_4gemm6kernel13GemmUniversalIN4cute5tupleIJiiiiEEENS1_10collective13CollectiveMmaINS1_34MainloopSm90TmaGmmaWarpSpecializedILi6ENS5_IJNS4_1CILi2EEENSA_ILi1EEESC_EEENS1_35KernelTmaWarpSpecializedCooperativeEEENS5_IJNSA_ILi128EEESG_NSA_ILi64EEEEEENS_10bfloat16_tENS5_IJlSC_lEEESJ_SK_NS4_8TiledMMAINS4_8MMA_AtomIJNS4_4SM904GMMA28MMA_64x128x16_F32BF16BF16_SSILNSO_5MajorE0ELSQ_0ELNSO_7ScaleInE1ELSR_1EEEEEENS4_6LayoutISD_NS5_IJSC_NSA_ILi0EEESV_EEEEENS5_IJNS4_10UnderscoreESY_SY_EEEEENS4_13SM90_TMA_LOADENS4_14ComposedLayoutINS4_7SwizzleILi3ELi4ELi3EEENS4_18smem_ptr_flag_bitsILi16EEENSU_INS5_IJNSA_ILi8EEESH_EEENS5_IJSH_SC_EEEEEEEvNS4_8identityENS4_23SM90_TMA_LOAD_MULTICASTES1B_vS1C_EENS_8epilogue10collective18CollectiveEpilogueINS1F_22Sm90TmaWarpSpecializedILi4ELi2ELi16ELb1ELb0EEEJSI_NS5_IJSG_NSA_ILi32EEEEEESJ_SK_SJ_SK_NS1F_6fusion15FusionCallbacksIS1J_NS1M_13LinCombEltActINS1F_6thread4SiLuESJ_fSJ_fLNS_15FloatRoundStyleE2EEESI_S1L_JEEES11_NS12_INS13_ILi2ELi4ELi3EEES16_NSU_INS5_IJS17_S1K_EEENS5_IJS1K_SC_EEEEEEENS4_17SM75_U32x4_LDSM_NENS4_14SM90_TMA_STOREES1Y_NS4_17SM90_U32x4_STSM_NENS4_9Copy_AtomIJS21_NS_6half_tEEEEvEEEvvEEEEvNT_6ParamsE,@"STO_CUDA_ENTRY STV_DEFAULT"
_ZN7cutlass13device_kernelINS_4gemm6kernel13GemmUniversalIN4cute5tupleIJiiiiEEENS1_10collective13CollectiveMmaINS1_34MainloopSm90TmaGmmaWarpSpecializedILi6ENS5_IJNS4_1CILi2EEENSA_ILi1EEESC_EEENS1_35KernelTmaWarpSpecializedCooperativeEEENS5_IJNSA_ILi128EEESG_NSA_ILi64EEEEEENS_10bfloat16_tENS5_IJlSC_lEEESJ_SK_NS4_8TiledMMAINS4_8MMA_AtomIJNS4_4SM904GMMA28MMA_64x128x16_F32BF16BF16_SSILNSO_5MajorE0ELSQ_0ELNSO_7ScaleInE1ELSR_1EEEEEENS4_6LayoutISD_NS5_IJSC_NSA_ILi0EEESV_EEEEENS5_IJNS4_10UnderscoreESY_SY_EEEEENS4_13SM90_TMA_LOADENS4_14ComposedLayoutINS4_7SwizzleILi3ELi4ELi3EEENS4_18smem_ptr_flag_bitsILi16EEENSU_INS5_IJNSA_ILi8EEESH_EEENS5_IJSH_SC_EEEEEEEvNS4_8identityENS4_23SM90_TMA_LOAD_MULTICASTES1B_vS1C_EENS_8epilogue10collective18CollectiveEpilogueINS1F_22Sm90TmaWarpSpecializedILi4ELi2ELi16ELb1ELb0EEEJSI_NS5_IJSG_NSA_ILi32EEEEEESJ_SK_SJ_SK_NS1F_6fusion15FusionCallbacksIS1J_NS1M_13LinCombEltActINS1F_6thread4SiLuESJ_fSJ_fLNS_15FloatRoundStyleE2EEESI_S1L_JEEES11_NS12_INS13_ILi2ELi4ELi3EEES16_NSU_INS5_IJS17_S1K_EEENS5_IJS1K_SC_EEEEEEENS4_17SM75_U32x4_LDSM_NENS4_14SM90_TMA_STOREES1Y_NS4_17SM90_U32x4_STSM_NENS4_9Copy_AtomIJS21_NS_6half_tEEEEvEEEvvEEEEvNT_6ParamsE:
[----:B------:R-:W1:Y:S01]  /*0000*/  LDC R1, c[0x0][0x28] ;  /* 0x00000a00ff017b82 */ /* 0x000e620000000800 */
[----:B------:R-:W2:Y:S07]  /*0010*/  S2R R0, SR_TID.X ;  /* 0x0000000000007919 */ /* 0x000eae0000002100 */
[----:B------:R-:W3:Y:S01]  /*0020*/  LDC.64 R4, c[0x0][0x588] ;  /* 0x00016200ff047b82 */ /* 0x000ee20000000a00 */
[----:B------:R-:W-:Y:S01]  /*0030*/  ELECT P0, URZ, PT ;  /* 0x00000000003f782f */ /* 0x000fe20003800000 */
[----:B------:R-:W-:Y:S01]  /*0040*/  BSSY B0, `(.L_x_0) ;  /* 0x0000016000007945 */ /* 0x000fe20003800000 */
[----:B--2---:R-:W-:-:S02]  /*0050*/  SHF.R.U32.HI R2, RZ, 0x5, R0 ;  /* 0x00000005ff027819 */ /* 0x004fc40000011600 */
[----:B------:R-:W-:-:S03]  /*0060*/  SHF.R.U32.HI R7, RZ, 0x7, R0 ;  /* 0x00000007ff077819 */ /* 0x000fc60000011600 */
[----:B------:R-:W2:Y:S04]  /*0070*/  SHFL.IDX PT, R3, R2, RZ, 0x1f ;  /* 0x00001fff02037589 */ /* 0x000ea800000e0000 */
[----:B------:R4:W1:Y:S01]  /*0080*/  SHFL.IDX PT, R10, R7, RZ, 0x1f ;  /* 0x00001fff070a7589 */ /* 0x00086200000e0000 */
[----:B--2---:R-:W-:Y:S02]  /*0090*/  ISETP.NE.OR P0, PT, R3, RZ, !P0 ;  /* 0x000000ff0300720c */ /* 0x004fe40004705670 */
[----:B------:R-:W-:-:S11]  /*00a0*/  SHF.R.S32.HI R6, RZ, 0x1f, R3 ;  /* 0x0000001fff067819 */ /* 0x000fd60000011403 */
[----:B-1-34-:R-:W-:Y:S05]  /*00b0*/  @P0 BRA `(.L_x_1) ;  /* 0x0000000000380947 */ /* 0x01afea0003800000 */
[----:B------:R-:W-:Y:S02]  /*00c0*/  ULDC.64 UR4, c[0x0][0x198] ;  /* 0x0000660000047ab9 */ /* 0x000fe40000000a00 */
[----:B------:R-:W-:Y:S02]  /*00d0*/  UIADD3 UR6, UP0, UR4, 0xf0, URZ ;  /* 0x000000f004067890 */ /* 0x000fe4000ff1e03f */
[----:B------:R-:W-:Y:S02]  /*00e0*/  UIADD3 UR8, UP1, UR4, 0x1f0, URZ ;  /* 0x000001f004087890 */ /* 0x000fe4000ff3e03f */
[----:B------:R-:W-:Y:S02]  /*00f0*/  UIADD3 UR10, UP2, UR4, 0x3f0, URZ ;  /* 0x000003f0040a7890 */ /* 0x000fe4000ff5e03f */
[----:B------:R-:W-:Y:S02]  /*0100*/  UIADD3 UR4, UP3, UR4, 0x4f0, URZ ;  /* 0x000004f004047890 */ /* 0x000fe4000ff7e03f */
[----:B------:R-:W-:-:S02]  /*0110*/  UIADD3.X UR7, URZ, UR5, URZ, UP0, !UPT ;  /* 0x000000053f077290 */ /* 0x000fc400087fe43f */
[----:B------:R-:W-:Y:S02]  /*0120*/  UIADD3.X UR9, URZ, UR5, URZ, UP1, !UPT ;  /* 0x000000053f097290 */ /* 0x000fe40008ffe43f */
[----:B------:R-:W-:Y:S02]  /*0130*/  UIADD3.X UR11, URZ, UR5, URZ, UP2, !UPT ;  /* 0x000000053f0b7290 */ /* 0x000fe400097fe43f */
[----:B------:R-:W-:-:S03]  /*0140*/  UIADD3.X UR5, URZ, UR5, URZ, UP3, !UPT ;  /* 0x000000053f057290 */ /* 0x000fc60009ffe43f */
[----:B------:R1:W-:Y:S02]  /*0150*/  UTMACCTL.PF [UR6] ;  /* 0x00000000060079b9 */ /* 0x0003e40008040000 */
[----:B------:R1:W-:Y:S02]  /*0160*/  UTMACCTL.PF [UR8] ;  /* 0x00000000080079b9 */ /* 0x0003e40008040000 */
[----:B------:R1:W-:Y:S02]  /*0170*/  UTMACCTL.PF [UR10] ;  /* 0x000000000a0079b9 */ /* 0x0003e40008040000 */
[----:B------:R1:W-:Y:S02]  /*0180*/  UTMACCTL.PF [UR4] ;  /* 0x00000000040079b9 */ /* 0x0003e40008040000 */
[----:B-1----:R-:W-:Y:S01]  /*0190*/  NOP ;  /* 0x0000000000007918 */ /* 0x002fe20000000000 */
.L_x_1:
[----:B------:R-:W-:Y:S05]  /*01a0*/  BSYNC B0 ;  /* 0x0000000000007941 */ /* 0x000fea0003800000 */
.L_x_0:
[----:B------:R-:W-:Y:S01]  /*01b0*/  ULDC.64 UR4, c[0x0][0x590] ;  /* 0x0001640000047ab9 */ /* 0x000fe20000000a00 */
[----:B------:R-:W-:Y:S01]  /*01c0*/  LEA.HI R6, R6, R3, RZ, 0x2 ;  /* 0x0000000306067211 */ /* 0x000fe200078f10ff */
[----:B------:R-:W-:Y:S01]  /*01d0*/  ULDC.64 UR52, c[0x0][0x208] ;  /* 0x0000820000347ab9 */ /* 0x000fe20000000a00 */
[----:B------:R-:W-:Y:S02]  /*01e0*/  ISETP.NE.U32.AND P2, PT, RZ, UR4, PT ;  /* 0x00000004ff007c0c */ /* 0x000fe4000bf45070 */
[----:B------:R-:W-:Y:S02]  /*01f0*/  LOP3.LUT R6, R6, 0xfffffffc, RZ, 0xc0, !PT ;  /* 0xfffffffc06067812 */ /* 0x000fe400078ec0ff */
[----:B------:R-:W-:Y:S02]  /*0200*/  ISETP.NE.AND.EX P3, PT, RZ, UR5, PT, P2 ;  /* 0x00000005ff007c0c */ /* 0x000fe4000bf65320 */
[----:B------:R-:W-:Y:S01]  /*0210*/  IADD3 R3, R3, -R6, RZ ;  /* 0x8000000603037210 */ /* 0x000fe20007ffe0ff */
[----:B------:R-:W-:Y:S01]  /*0220*/  IMAD.MOV.U32 R6, RZ, RZ, R4 ;  /* 0x000000ffff067224 */ /* 0x000fe200078e0004 */
[----:B------:R-:W-:-:S02]  /*0230*/  PRMT R8, RZ, 0x7610, R8 ;  /* 0x00007610ff087816 */ /* 0x000fc40000000008 */
[----:B------:R-:W-:-:S07]  /*0240*/  MOV R7, R5 ;  /* 0x0000000500077202 */ /* 0x000fce0000000f00 */
[----:B------:R-:W-:Y:S05]  /*0250*/  @P3 BRA `(.L_x_2) ;  /* 0x0000000000303947 */ /* 0x000fea0003800000 */
[----:B------:R-:W-:Y:S02]  /*0260*/  ULDC.64 UR6, c[0x0][0x588] ;  /* 0x0001620000067ab9 */ /* 0x000fe40000000a00 */
[----:B------:R-:W-:-:S04]  /*0270*/  ISETP.NE.U32.AND P0, PT, RZ, UR6, PT ;  /* 0x00000006ff007c0c */ /* 0x000fc8000bf05070 */
[----:B------:R-:W-:-:S13]  /*0280*/  ISETP.NE.AND.EX P0, PT, RZ, UR7, PT, P0 ;  /* 0x00000007ff007c0c */ /* 0x000fda000bf05300 */
[----:B------:R-:W-:Y:S05]  /*0290*/  @!P0 BRA `(.L_x_3) ;  /* 0x0000000000108947 */ /* 0x000fea0003800000 */
[----:B------:R-:W2:Y:S02]  /*02a0*/  LDG.E R8, desc[UR52][R6.64] ;  /* 0x0000003406087981 */ /* 0x000ea4000c1e1900 */
[----:B--2---:R-:W-:Y:S01]  /*02b0*/  FSETP.NEU.AND P1, PT, R8, RZ, PT ;  /* 0x000000ff0800720b */ /* 0x004fe20003f2d000 */
[----:B------:R-:W-:Y:S01]  /*02c0*/  IMAD.MOV.U32 R8, RZ, RZ, 0x1 ;  /* 0x00000001ff087424 */ /* 0x000fe200078e00ff */
[----:B------:R-:W-:Y:S11]  /*02d0*/  BRA `(.L_x_2) ;  /* 0x0000000000107947 */ /* 0x000ff60003800000 */
.L_x_3:
[----:B------:R-:W-:Y:S01]  /*02e0*/  ULDC UR6, c[0x0][0x580] ;  /* 0x0001600000067ab9 */ /* 0x000fe20000000800 */
[----:B------:R-:W-:Y:S02]  /*02f0*/  MOV R8, 0x1 ;  /* 0x0000000100087802 */ /* 0x000fe40000000f00 */
[----:B------:R-:W-:Y:S02]  /*0300*/  CS2R R6, SRZ ;  /* 0x0000000000067805 */ /* 0x000fe4000001ff00 */
[----:B------:R-:W-:-:S13]  /*0310*/  FSETP.NEU.AND P1, PT, RZ, UR6, PT ;  /* 0x00000006ff007c0b */ /* 0x000fda000bf2d000 */
.L_x_2:
[----:B------:R-:W-:Y:S02]  /*0320*/  ISETP.NE.U32.AND P4, PT, R6, RZ, PT ;  /* 0x000000ff0600720c */ /* 0x000fe40003f85070 */
[----:B------:R-:W-:Y:S02]  /*0330*/  ISETP.NE.AND.EX P5, PT, RZ, UR5, PT, P2 ;  /* 0x00000005ff007c0c */ /* 0x000fe4000bfa5320 */
[----:B------:R-:W-:Y:S02]  /*0340*/  ISETP.NE.AND.EX P2, PT, R7, RZ, PT, P4 ;  /* 0x000000ff0700720c */ /* 0x000fe40003f45340 */
[----:B------:R-:W-:-:S11]  /*0350*/  PLOP3.LUT P0, PT, PT, PT, PT, 0x8, 0x0 ;  /* 0x000000000000781c */ /* 0x000fd60003f0e170 */
[----:B------:R-:W-:Y:S05]  /*0360*/  @P2 BRA P5, `(.L_x_4) ;  /* 0x0000000000342947 */ /* 0x000fea0002800000 */
[----:B------:R-:W-:-:S04]  /*0370*/  ISETP.NE.U32.AND P0, PT, RZ, UR4, PT ;  /* 0x00000004ff007c0c */ /* 0x000fc8000bf05070 */
[----:B------:R-:W-:-:S13]  /*0380*/  ISETP.NE.AND.EX P0, PT, RZ, UR5, PT, P0 ;  /* 0x00000005ff007c0c */ /* 0x000fda000bf05300 */
[----:B------:R-:W-:Y:S05]  /*0390*/  @!P0 BRA `(.L_x_5) ;  /* 0x0000000000248947 */ /* 0x000fea0003800000 */
[----:B------:R-:W-:Y:S02]  /*03a0*/  PRMT R8, R8, 0x9910, RZ ;  /* 0x0000991008087816 */ /* 0x000fe400000000ff */
[----:B------:R-:W-:Y:S02]  /*03b0*/  ISETP.NE.U32.AND P0, PT, R6, RZ, PT ;  /* 0x000000ff0600720c */ /* 0x000fe40003f05070 */
[----:B------:R-:W-:Y:S02]  /*03c0*/  ISETP.NE.AND P2, PT, R8, RZ, PT ;  /* 0x000000ff0800720c */ /* 0x000fe40003f45270 */
[----:B------:R-:W-:Y:S02]  /*03d0*/  ISETP.NE.AND.EX P0, PT, R7, RZ, PT, P0 ;  /* 0x000000ff0700720c */ /* 0x000fe40003f05300 */
[----:B------:R-:W-:-:S09]  /*03e0*/  SEL R6, RZ, 0xffffffff, P1 ;  /* 0xffffffffff067807 */ /* 0x000fd20000800000 */
[----:B------:R-:W-:-:S04]  /*03f0*/  @!P2 SEL R6, RZ, 0xffffffff, P0 ;  /* 0xffffffffff06a807 */ /* 0x000fc80000000000 */
[----:B------:R-:W-:-:S04]  /*0400*/  LOP3.LUT R6, R6, 0x1, RZ, 0xc0, !PT ;  /* 0x0000000106067812 */ /* 0x000fc800078ec0ff */
[----:B------:R-:W-:Y:S01]  /*0410*/  ISETP.EQ.U32.AND P0, PT, R6, 0x1, PT ;  /* 0x000000010600780c */ /* 0x000fe20003f02070 */
[----:B------:R-:W-:-:S12]  /*0420*/  BRA `(.L_x_4) ;  /* 0x0000000000047947 */ /* 0x000fd80003800000 */
.L_x_5:
[----:B------:R-:W-:-:S13]  /*0430*/  PLOP3.LUT P0, PT, P1, PT, PT, 0x8, 0x0 ;  /* 0x000000000000781c */ /* 0x000fda0000f0e170 */
.L_x_4:
[----:B------:R-:W1:Y:S02]  /*0440*/  SHFL.IDX PT, R7, R2, RZ, 0x1f ;  /* 0x00001fff02077589 */ /* 0x000e6400000e0000 */
[----:B-1----:R-:W-:-:S13]  /*0450*/  ISETP.NE.AND P1, PT, R7, RZ, PT ;  /* 0x000000ff0700720c */ /* 0x002fda0003f25270 */
[----:B------:R-:W-:Y:S05]  /*0460*/  @P1 BRA `(.L_x_6) ;  /* 0x0000000000681947 */ /* 0x000fea0003800000 */
[----:B------:R-:W1:Y:S01]  /*0470*/  S2UR UR8, SR_CgaCtaId ;  /* 0x00000000000879c3 */ /* 0x000e620000008800 */
[----:B------:R-:W-:Y:S01]  /*0480*/  UMOV UR4, 0x400 ;  /* 0x0000040000047882 */ /* 0x000fe20000000000 */
[----:B------:R-:W-:Y:S01]  /*0490*/  UMOV UR5, 0x1 ;  /* 0x0000000100057882 */ /* 0x000fe20000000000 */
[----:B------:R-:W-:Y:S01]  /*04a0*/  UMOV UR6, 0x4 ;  /* 0x0000000400067882 */ /* 0x000fe20000000000 */
[----:B------:R-:W-:Y:S01]  /*04b0*/  ELECT P1, URZ, PT ;  /* 0x00000000003f782f */ /* 0x000fe20003820000 */
[----:B------:R-:W-:-:S04]  /*04c0*/  UIADD3 UR6, -UR6, 0x100000, URZ ;  /* 0x0010000006067890 */ /* 0x000fc8000fffe13f */
[----:B------:R-:W-:Y:S02]  /*04d0*/  USHF.L.U32 UR7, UR6, 0xb, URZ ;  /* 0x0000000b06077899 */ /* 0x000fe4000800063f */
[----:B------:R-:W-:Y:S02]  /*04e0*/  USHF.L.U32 UR6, UR6, 0x1, URZ ;  /* 0x0000000106067899 */ /* 0x000fe4000800063f */
[----:B-1----:R-:W-:Y:S02]  /*04f0*/  ULEA UR8, UR8, UR4, 0x18 ;  /* 0x0000000408087291 */ /* 0x002fe4000f8ec03f */
[----:B------:R-:W-:-:S04]  /*0500*/  UIADD3 UR4, -UR5, 0x100000, URZ ;  /* 0x0010000005047890 */ /* 0x000fc8000fffe13f */
[----:B------:R-:W-:Y:S02]  /*0510*/  USHF.L.U32 UR5, UR4, 0xb, URZ ;  /* 0x0000000b04057899 */ /* 0x000fe4000800063f */
[----:B------:R-:W-:Y:S01]  /*0520*/  USHF.L.U32 UR4, UR4, 0x1, URZ ;  /* 0x0000000104047899 */ /* 0x000fe2000800063f */
[----:B------:R-:W1:Y:S11]  /*0530*/  FENCE.VIEW.ASYNC.S ;  /* 0x00000000000073c6 */ /* 0x000e760000000000 */
[----:B-1----:R1:W2:Y:S01]  /*0540*/  SYNCS.EXCH.64 URZ, [UR8], UR4 ;  /* 0x00000004083f75b2 */ /* 0x0022a20008000100 */
[----:B------:R1:W3:Y:S01]  /*0550*/  SYNCS.EXCH.64 URZ, [UR8+0x30], UR6 ;  /* 0x00003006083f75b2 */ /* 0x0002e20008000100 */
[----:B------:R1:W4:Y:S01]  /*0560*/  SYNCS.EXCH.64 URZ, [UR8+0x8], UR4 ;  /* 0x00000804083f75b2 */ /* 0x0003220008000100 */
[----:B------:R1:W1:Y:S01]  /*0570*/  SYNCS.EXCH.64 URZ, [UR8+0x38], UR6 ;  /* 0x00003806083f75b2 */ /* 0x0002620008000100 */
        /* <DEDUP_REMOVED lines=8> */
[----:B------:R-:W-:Y:S01]  /*0600*/  NOP ;  /* 0x0000000000007918 */ /* 0x000fe20000000000 */
.L_x_6:
[----:B------:R-:W5:Y:S01]  /*0610*/  SHFL.IDX PT, R6, R2, RZ, 0x1f ;  /* 0x00001fff02067589 */ /* 0x000f6200000e0000 */
[----:B------:R-:W-:Y:S01]  /*0620*/  SHF.R.S32.HI R9, RZ, 0x1f, R0 ;  /* 0x0000001fff097819 */ /* 0x000fe20000011400 */
[----:B------:R-:W1:Y:S01]  /*0630*/  S2UR UR9, SR_CTAID.X ;  /* 0x00000000000979c3 */ /* 0x000e620000002500 */
[----:B------:R-:W-:Y:S02]  /*0640*/  NOP ;  /* 0x0000000000007918 */ /* 0x000fe40000000000 */
[----:B------:R-:W-:Y:S02]  /*0650*/  LEA.HI R9, R9, R0, RZ, 0x7 ;  /* 0x0000000009097211 */ /* 0x000fe400078f38ff */
[----:B-----5:R-:W-:-:S13]  /*0660*/  ISETP.NE.AND P1, PT, R6, RZ, PT ;  /* 0x000000ff0600720c */ /* 0x020fda0003f25270 */
[----:B-1----:R-:W-:Y:S05]  /*0670*/  @P1 BRA `(.L_x_7) ;  /* 0x0000000000581947 */ /* 0x002fea0003800000 */
[----:B------:R-:W1:Y:S01]  /*0680*/  S2UR UR5, SR_CgaCtaId ;  /* 0x00000000000579c3 */ /* 0x000e620000008800 */
[----:B------:R-:W-:Y:S01]  /*0690*/  UMOV UR4, 0x400 ;  /* 0x0000040000047882 */ /* 0x000fe20000000000 */
[----:B------:R-:W-:Y:S01]  /*06a0*/  UMOV UR6, 0x20 ;  /* 0x0000002000067882 */ /* 0x000fe20000000000 */
[----:B------:R-:W-:Y:S01]  /*06b0*/  UMOV UR7, 0x100 ;  /* 0x0000010000077882 */ /* 0x000fe20000000000 */
[----:B------:R-:W-:Y:S01]  /*06c0*/  ELECT P1, URZ, PT ;  /* 0x00000000003f782f */ /* 0x000fe20003820000 */
[----:B-1----:R-:W-:Y:S02]  /*06d0*/  ULEA UR8, UR5, UR4, 0x18 ;  /* 0x0000000405087291 */ /* 0x002fe4000f8ec03f */
[----:B------:R-:W-:-:S04]  /*06e0*/  UIADD3 UR4, -UR6, 0x100000, URZ ;  /* 0x0010000006047890 */ /* 0x000fc8000fffe13f */
[----:B------:R-:W-:Y:S02]  /*06f0*/  USHF.L.U32 UR5, UR4, 0xb, URZ ;  /* 0x0000000b04057899 */ /* 0x000fe4000800063f */
[----:B------:R-:W-:Y:S02]  /*0700*/  USHF.L.U32 UR4, UR4, 0x1, URZ ;  /* 0x0000000104047899 */ /* 0x000fe4000800063f */
[----:B------:R-:W-:-:S04]  /*0710*/  UIADD3 UR6, -UR7, 0x100000, URZ ;  /* 0x0010000007067890 */ /* 0x000fc8000fffe13f */
[----:B------:R-:W-:Y:S02]  /*0720*/  USHF.L.U32 UR7, UR6, 0xb, URZ ;  /* 0x0000000b06077899 */ /* 0x000fe4000800063f */
[----:B------:R-:W-:Y:S01]  /*0730*/  USHF.L.U32 UR6, UR6, 0x1, URZ ;  /* 0x0000000106067899 */ /* 0x000fe2000800063f */
[----:B------:R-:W1:Y:S03]  /*0740*/  FENCE.VIEW.ASYNC.S ;  /* 0x00000000000073c6 */ /* 0x000e660000000000 */
[----:B-1----:R1:W1:Y:S08]  /*0750*/  SYNCS.EXCH.64 URZ, [UR8+0x60], UR4 ;  /* 0x00006004083f75b2 */ /* 0x0022700008000100 */
        /* <DEDUP_REMOVED lines=8> */
.L_x_7:
[----:B------:R-:W-:Y:S01]  /*07e0*/  LOP3.LUT R9, R9, 0xffffff80, RZ, 0xc0, !PT ;  /* 0xffffff8009097812 */ /* 0x000fe200078ec0ff */
[----:B------:R-:W5:Y:S01]  /*07f0*/  S2R R6, SR_CTAID.Y ;  /* 0x0000000000067919 */ /* 0x000f620000002600 */
[----:B------:R-:W-:Y:S01]  /*0800*/  I2FP.F32.U32 R13, UR9 ;  /* 0x00000009000d7c45 */ /* 0x000fe20008201000 */
[----:B-1----:R-:W-:Y:S01]  /*0810*/  ULDC UR4, c[0x0][0x150] ;  /* 0x0000540000047ab9 */ /* 0x002fe20000000800 */
[----:B------:R-:W-:Y:S01]  /*0820*/  SHF.R.S32.HI R12, RZ, 0x1f, R7 ;  /* 0x0000001fff0c7819 */ /* 0x000fe20000011407 */
[----:B------:R-:W-:Y:S01]  /*0830*/  IMAD.IADD R11, R0, 0x1, -R9 ;  /* 0x00000001000b7824 */ /* 0x000fe200078e0a09 */
[----:B------:R-:W1:Y:S01]  /*0840*/  SHFL.IDX PT, R2, R2, RZ, 0x1f ;  /* 0x00001fff02027589 */ /* 0x000e6200000e0000 */
[----:B------:R-:W-:Y:S01]  /*0850*/  FMUL R14, R13, UR4 ;  /* 0x000000040d0e7c20 */ /* 0x000fe20008400000 */
[----:B------:R-:W2:Y:S01]  /*0860*/  LDC R15, c[0x0][0x144] ;  /* 0x00005100ff0f7b82 */ /* 0x000ea20000000800 */
[----:B------:R-:W-:Y:S02]  /*0870*/  LEA.HI R12, R12, R7, RZ, 0x2 ;  /* 0x000000070c0c7211 */ /* 0x000fe400078f10ff */
[----:B------:R-:W-:-:S02]  /*0880*/  ELECT P1, URZ, PT ;  /* 0x00000000003f782f */ /* 0x000fc40003820000 */
[----:B------:R-:W-:Y:S01]  /*0890*/  SHF.R.S32.HI R8, RZ, 0x1f, R11 ;  /* 0x0000001fff087819 */ /* 0x000fe2000001140b */
[----:B------:R-:W-:Y:S01]  /*08a0*/  ULDC UR4, c[0x0][0x154] ;  /* 0x0000550000047ab9 */ /* 0x000fe20000000800 */
[----:B------:R-:W-:Y:S01]  /*08b0*/  LOP3.LUT R12, R12, 0x3ffffffc, RZ, 0xc0, !PT ;  /* 0x3ffffffc0c0c7812 */ /* 0x000fe200078ec0ff */
[----:B------:R-:W3:Y:S01]  /*08c0*/  F2I.U32.TRUNC.NTZ R14, R14 ;  /* 0x0000000e000e7305 */ /* 0x000ee2000020f000 */
[----:B------:R-:W-:Y:S01]  /*08d0*/  LEA.HI R8, R8, R11, RZ, 0x3 ;  /* 0x0000000b08087211 */ /* 0x000fe200078f18ff */
[----:B------:R-:W-:Y:S01]  /*08e0*/  IMAD.MOV.U32 R88, RZ, RZ, 0x1 ;  /* 0x00000001ff587424 */ /* 0x000fe200078e00ff */
[----:B------:R-:W-:Y:S01]  /*08f0*/  IADD3 R13, R7, -R12, RZ ;  /* 0x8000000c070d7210 */ /* 0x000fe20007ffe0ff */
[----:B------:R-:W-:Y:S01]  /*0900*/  NOP ;  /* 0x0000000000007918 */ /* 0x000fe20000000000 */
[--C-:B------:R-:W-:Y:S02]  /*0910*/  SHF.R.S32.HI R9, RZ, 0x3, R8.reuse ;  /* 0x00000003ff097819 */ /* 0x100fe40000011408 */
[----:B------:R-:W-:-:S02]  /*0920*/  SHF.R.S32.HI R8, RZ, 0x1f, R8 ;  /* 0x0000001fff087819 */ /* 0x000fc40000011408 */
[C---:B------:R-:W-:Y:S02]  /*0930*/  ISETP.NE.AND P4, PT, R3.reuse, RZ, PT ;  /* 0x000000ff0300720c */ /* 0x040fe40003f85270 */
[----:B------:R-:W-:Y:S02]  /*0940*/  LEA.HI R8, R8, R9, RZ, 0x2 ;  /* 0x0000000908087211 */ /* 0x000fe400078f10ff */
[----:B------:R-:W-:Y:S02]  /*0950*/  ISETP.EQ.OR P2, PT, R3, 0x3, !P4 ;  /* 0x000000030300780c */ /* 0x000fe40006742670 */
[----:B------:R-:W-:Y:S01]  /*0960*/  LOP3.LUT R8, R8, 0xfffffffc, RZ, 0xc0, !PT ;  /* 0xfffffffc08087812 */ /* 0x000fe200078ec0ff */
[----:B---3--:R-:W-:Y:S01]  /*0970*/  IMAD.MOV R16, RZ, RZ, -R14 ;  /* 0x000000ffff107224 */ /* 0x008fe200078e0a0e */
[----:B-1----:R-:W-:Y:S01]  /*0980*/  ISETP.NE.OR P1, PT, R2, RZ, !P1 ;  /* 0x000000ff0200720c */ /* 0x002fe20004f25670 */
[----:B------:R-:W1:Y:S01]  /*0990*/  LDC R14, c[0x0][0x140] ;  /* 0x00005000ff0e7b82 */ /* 0x000e620000000800 */
[----:B------:R-:W-:Y:S01]  /*09a0*/  ISETP.EQ.AND P2, PT, R10, RZ, P2 ;  /* 0x000000ff0a00720c */ /* 0x000fe20001742270 */
[----:B------:R-:W-:-:S03]  /*09b0*/  IMAD.IADD R8, R9, 0x1, -R8 ;  /* 0x0000000109087824 */ /* 0x000fc600078e0a08 */
[----:B------:R-:W-:Y:S02]  /*09c0*/  SEL R19, RZ, 0x1, !P2 ;  /* 0x00000001ff137807 */ /* 0x000fe40005000000 */
[----:B------:R-:W-:Y:S01]  /*09d0*/  LEA R13, R13, R8, 0x2 ;  /* 0x000000080d0d7211 */ /* 0x000fe200078e10ff */
[----:B------:R-:W3:Y:S01]  /*09e0*/  LDC R9, c[0x0][0x148] ;  /* 0x00005200ff097b82 */ /* 0x000ee20000000800 */
[----:B-----5:R-:W-:Y:S02]  /*09f0*/  I2FP.F32.U32 R8, R6 ;  /* 0x0000000600087245 */ /* 0x020fe40000201000 */
[----:B------:R-:W-:Y:S01]  /*0a00*/  LEA.HI R2, R13, R13, RZ, 0x1 ;  /* 0x0000000d0d027211 */ /* 0x000fe200078f08ff */
[----:B------:R-:W-:Y:S01]  /*0a10*/  VOTEU.ALL UP0, P1 ;  /* 0x00000000003f7886 */ /* 0x000fe20000800000 */
[----:B------:R-:W-:Y:S01]  /*0a20*/  VOTEU.ALL UP1, P1 ;  /* 0x00000000003f7886 */ /* 0x000fe20000820000 */
[----:B------:R-:W-:Y:S01]  /*0a30*/  FMUL R12, R8, UR4 ;  /* 0x00000004080c7c20 */ /* 0x000fe20008400000 */
[----:B------:R-:W-:Y:S01]  /*0a40*/  LOP3.LUT R2, R2, 0xfffffffe, RZ, 0xc0, !PT ;  /* 0xfffffffe02027812 */ /* 0x000fe200078ec0ff */
[----:B--2---:R-:W-:Y:S01]  /*0a50*/  IMAD R8, R15, R16, UR9 ;  /* 0x000000090f087e24 */ /* 0x004fe2000f8e0210 */
[----:B------:R-:W2:Y:S01]  /*0a60*/  @!UP0 S2UR UR7, SR_CgaCtaId ;  /* 0x00000000000789c3 */ /* 0x000ea20000008800 */
[----:B------:R-:W-:Y:S01]  /*0a70*/  UMOV UR4, 0x20 ;  /* 0x0000002000047882 */ /* 0x000fe20000000000 */
[C---:B------:R-:W-:Y:S01]  /*0a80*/  IADD3 R15, R13.reuse, -R2, RZ ;  /* 0x800000020d0f7210 */ /* 0x040fe20007ffe0ff */
[----:B------:R-:W5:Y:S01]  /*0a90*/  F2I.U32.TRUNC.NTZ R12, R12 ;  /* 0x0000000c000c7305 */ /* 0x000f62000020f000 */
[----:B------:R-:W-:Y:S01]  /*0aa0*/  IMAD.SHL.U32 R2, R13, 0x4, RZ ;  /* 0x000000040d027824 */ /* 0x000fe200078e00ff */
[----:B------:R-:W-:Y:S01]  /*0ab0*/  @!UP0 UMOV UR6, 0x400 ;  /* 0x0000040000068882 */ /* 0x000fe20000000000 */
[----:B------:R-:W-:Y:S01]  /*0ac0*/  ISETP.NE.AND P5, PT, R15, R8, PT ;  /* 0x000000080f00720c */ /* 0x000fe20003fa5270 */
[----:B------:R-:W-:-:S04]  /*0ad0*/  @!UP0 UIADD3 UR4, -UR4, 0x100000, URZ ;  /* 0x0010000004048890 */ /* 0x000fc8000fffe13f */
[----:B------:R-:W-:Y:S02]  /*0ae0*/  @!UP0 USHF.L.U32 UR5, UR4, 0xb, URZ ;  /* 0x0000000b04058899 */ /* 0x000fe4000800063f */
[----:B------:R-:W-:Y:S01]  /*0af0*/  @!UP0 USHF.L.U32 UR4, UR4, 0x1, URZ ;  /* 0x0000000104048899 */ /* 0x000fe2000800063f */
[----:B-1----:R-:W-:Y:S02]  /*0b00*/  ISETP.EQ.U32.AND P2, PT, R14, 0x1, PT ;  /* 0x000000010e00780c */ /* 0x002fe40003f42070 */
[----:B------:R-:W-:Y:S02]  /*0b10*/  LOP3.LUT R89, R13, 0xc, R2, 0x78, !PT ;  /* 0x0000000c0d597812 */ /* 0x000fe400078e7802 */
[----:B-----5:R-:W-:Y:S02]  /*0b20*/  IADD3 R23, -R12, RZ, RZ ;  /* 0x000000ff0c177210 */ /* 0x020fe40007ffe1ff */
[----:B------:R-:W-:Y:S02]  /*0b30*/  @P5 LEA.HI R2, R89, R89, RZ, 0x1 ;  /* 0x0000005959025211 */ /* 0x000fe400078f08ff */
[----:B------:R-:W-:Y:S01]  /*0b40*/  IADD3 R12, R10, -0x1, RZ ;  /* 0xffffffff0a0c7810 */ /* 0x000fe20007ffe0ff */
[----:B---3--:R-:W-:Y:S01]  /*0b50*/  IMAD R13, R9, R23, R6 ;  /* 0x00000017090d7224 */ /* 0x008fe200078e0206 */
[----:B------:R-:W-:Y:S01]  /*0b60*/  @P5 SHF.R.S32.HI R2, RZ, 0x1, R2 ;  /* 0x00000001ff025819 */ /* 0x000fe20000011402 */
[----:B--2---:R-:W-:Y:S01]  /*0b70*/  @!UP0 ULEA UR6, UR7, UR6, 0x18 ;  /* 0x0000000607068291 */ /* 0x004fe2000f8ec03f */
[----:B------:R-:W-:-:S02]  /*0b80*/  VOTEU.ALL UP0, P1 ;  /* 0x00000000003f7886 */ /* 0x000fc40000800000 */
[----:B------:R-:W-:Y:S02]  /*0b90*/  @P5 ISETP.NE.AND P6, PT, R2, R13, PT ;  /* 0x0000000d0200520c */ /* 0x000fe40003fc5270 */
[----:B------:R-:W-:Y:S02]  /*0ba0*/  LOP3.LUT P1, RZ, R11, 0x7, RZ, 0xc0, !PT ;  /* 0x000000070bff7812 */ /* 0x000fe4000782c0ff */
[----:B------:R-:W-:Y:S02]  /*0bb0*/  @P5 SEL R88, RZ, 0x1, P6 ;  /* 0x00000001ff585807 */ /* 0x000fe40003000000 */
[----:B------:R-:W-:Y:S02]  /*0bc0*/  ISETP.NE.AND P5, PT, R10, RZ, PT ;  /* 0x000000ff0a00720c */ /* 0x000fe40003fa5270 */
[----:B------:R-:W-:Y:S01]  /*0bd0*/  ISETP.LT.U32.AND P1, PT, R89, 0x2, !P1 ;  /* 0x000000025900780c */ /* 0x000fe20004f21070 */
[----:B------:R-:W1:Y:S02]  /*0be0*/  FENCE.VIEW.ASYNC.S ;  /* 0x00000000000073c6 */ /* 0x000e640000000000 */
[----:B-1----:R1:W2:Y:S01]  /*0bf0*/  @!UP0 SYNCS.EXCH.64 URZ, [UR6+0xa0], UR4 ;  /* 0x0000a004063f85b2 */ /* 0x0022a20008000100 */
[----:B------:R-:W-:-:S02]  /*0c00*/  ISETP.EQ.AND P6, PT, R3, 0x2, !P5 ;  /* 0x000000020300780c */ /* 0x000fc40006fc2270 */
[----:B------:R-:W-:Y:S02]  /*0c10*/  SEL R11, RZ, 0x1, !P1 ;  /* 0x00000001ff0b7807 */ /* 0x000fe40004800000 */
[----:B------:R-:W-:Y:S02]  /*0c20*/  ISETP.GE.U32.AND P1, PT, R12, 0x2, PT ;  /* 0x000000020c00780c */ /* 0x000fe40003f26070 */
[----:B------:R-:W-:Y:S02]  /*0c30*/  SEL R18, RZ, 0x1, !P6 ;  /* 0x00000001ff127807 */ /* 0x000fe40007000000 */
[----:B------:R-:W-:Y:S02]  /*0c40*/  LOP3.LUT R88, R88, R11, RZ, 0xc0, !PT ;  /* 0x0000000b58587212 */ /* 0x000fe400078ec0ff */
[----:B------:R-:W-:Y:S02]  /*0c50*/  SEL R18, R18, 0x2, P1 ;  /* 0x0000000212127807 */ /* 0x000fe40000800000 */
[----:B------:R-:W-:Y:S01]  /*0c60*/  SEL R19, R19, 0x2, P1 ;  /* 0x0000000213137807 */ /* 0x000fe20000800000 */
[----:B------:R1:W3:Y:S01]  /*0c70*/  @!UP1 SYNCS.EXCH.64 URZ, [UR6+0xa8], UR4 ;  /* 0x0000a804063f95b2 */ /* 0x0002e20008000100 */
[----:B------:R-:W-:Y:S01]  /*0c80*/  NOP ;  /* 0x0000000000007918 */ /* 0x000fe20000000000 */
[----:B------:R-:W-:Y:S05]  /*0c90*/  @!P2 BRA `(.L_x_8) ;  /* 0x000000000008a947 */ /* 0x000fea0003800000 */
[----:B--234-:R-:W-:Y:S01]  /*0ca0*/  UCGABAR_ARV ;  /* 0x00000000000079c7 */ /* 0x01cfe20008000000 */
[----:B------:R-:W-:Y:S05]  /*0cb0*/  BRA `(.L_x_9) ;  /* 0x0000000000047947 */ /* 0x000fea0003800000 */
.L_x_8:
[----:B--234-:R-:W-:Y:S01]  /*0cc0*/  NOP ;  /* 0x0000000000007918 */ /* 0x01cfe20000000000 */
.L_x_9:
[----:B------:R-:W2:Y:S01]  /*0cd0*/  LDC R2, c[0x0][0x904] ;  /* 0x00024100ff027b82 */ /* 0x000ea20000000800 */
[----:B------:R-:W-:Y:S02]  /*0ce0*/  IMAD.U32 R10, RZ, RZ, UR9 ;  /* 0x00000009ff0a7e24 */ /* 0x000fe4000f8e00ff */
[----:B------:R-:W-:Y:S01]  /*0cf0*/  IMAD.MOV.U32 R11, RZ, RZ, RZ ;  /* 0x000000ffff0b7224 */ /* 0x000fe200078e00ff */
[----:B--2---:R-:W-:-:S04]  /*0d00*/  ISETP.NE.AND P1, PT, R2, 0x1, PT ;  /* 0x000000010200780c */ /* 0x004fc80003f25270 */
[----:B------:R-:W-:-:S09]  /*0d10*/  P2R R7, PR, RZ, 0x2 ;  /* 0x00000002ff077803 */ /* 0x000fd20000000000 */
[----:B------:R-:W2:Y:S01]  /*0d20*/  @P1 LDC R17, c[0x0][0x10] ;  /* 0x00000400ff111b82 */ /* 0x000ea20000000800 */
[----:B------:R-:W-:Y:S02]  /*0d30*/  @P1 MOV R7, RZ ;  /* 0x000000ff00071202 */ /* 0x000fe40000000f00 */
[----:B------:R-:W-:-:S05]  /*0d40*/  @P1 MOV R15, RZ ;  /* 0x000000ff000f1202 */ /* 0x000fca0000000f00 */
[----:B------:R-:W3:Y:S01]  /*0d50*/  @!P1 LDC R13, c[0x0][0xc] ;  /* 0x00000300ff0d9b82 */ /* 0x000ee20000000800 */
[----:B-1----:R-:W-:Y:S01]  /*0d60*/  ULDC UR4, c[0x0][0xc] ;  /* 0x0000030000047ab9 */ /* 0x002fe20000000800 */
[----:B------:R-:W-:Y:S01]  /*0d70*/  ULDC UR5, c[0x0][0x10] ;  /* 0x0000040000057ab9 */ /* 0x000fe20000000800 */
[----:B------:R-:W-:Y:S01]  /*0d80*/  ULDC UR6, c[0x0][0x14] ;  /* 0x0000050000067ab9 */ /* 0x000fe20000000800 */
[----:B------:R-:W-:-:S04]  /*0d90*/  UIMAD.WIDE.U32 UR4, UR4, UR5, URZ ;  /* 0x00000005040472a5 */ /* 0x000fc8000f8e003f */
[----:B------:R-:W-:Y:S02]  /*0da0*/  UIMAD.WIDE.U32 UR38, UR4, UR6, URZ ;  /* 0x00000006042672a5 */ /* 0x000fe4000f8e003f */
[----:B------:R-:W-:-:S04]  /*0db0*/  UIMAD UR37, UR5, UR6, URZ ;  /* 0x00000006052572a4 */ /* 0x000fc8000f8e023f */
[----:B------:R-:W-:Y:S01]  /*0dc0*/  UIADD3 UR37, UR39, UR37, URZ ;  /* 0x0000002527257290 */ /* 0x000fe2000fffe03f */
[----:B--2---:R-:W-:-:S04]  /*0dd0*/  @P1 IMAD.WIDE.U32 R16, R17, UR9, R6 ;  /* 0x0000000911101c25 */ /* 0x004fc8000f8e0006 */
[----:B------:R-:W-:Y:S02]  /*0de0*/  @P1 IMAD.IADD R17, R17, 0x1, R15 ;  /* 0x0000000111111824 */ /* 0x000fe400078e020f */
[----:B---3--:R-:W-:-:S04]  /*0df0*/  @!P1 IMAD.WIDE.U32 R10, R6, R13, R10 ;  /* 0x0000000d060a9225 */ /* 0x008fc800078e000a */
[----:B------:R-:W-:Y:S01]  /*0e00*/  @!P1 IMAD.MOV.U32 R17, RZ, RZ, R11 ;  /* 0x000000ffff119224 */ /* 0x000fe200078e000b */
[----:B------:R-:W-:Y:S01]  /*0e10*/  @!P1 MOV R16, R10 ;  /* 0x0000000a00109202 */ /* 0x000fe20000000f00 */
[----:B------:R-:W-:Y:S06]  /*0e20*/  @!P2 BRA `(.L_x_10) ;  /* 0x00000000000ca947 */ /* 0x000fec0003800000 */
[----:B------:R-:W-:Y:S01]  /*0e30*/  UCGABAR_WAIT ;  /* 0x0000000000007dc7 */ /* 0x000fe20008000000 */
[----:B------:R-:W-:Y:S01]  /*0e40*/  CCTL.IVALL ;  /* 0x00000000ff00798f */ /* 0x000fe20002000000 */
[----:B------:R-:W-:Y:S05]  /*0e50*/  BRA `(.L_x_11) ;  /* 0x0000000000047947 */ /* 0x000fea0003800000 */
.L_x_10:
[----:B------:R-:W-:Y:S06]  /*0e60*/  BAR.SYNC.DEFER_BLOCKING 0x0 ;  /* 0x0000000000007b1d */ /* 0x000fec0000010000 */
.L_x_11:
[----:B------:R-:W1:Y:S01]  /*0e70*/  S2UR UR36, SR_CgaCtaId ;  /* 0x00000000002479c3 */ /* 0x000e620000008800 */
[----:B------:R-:W-:Y:S04]  /*0e80*/  BSSY B6, `(.L_x_12) ;  /* 0x0000ca7000067945 */ /* 0x000fe80003800000 */
[----:B------:R-:W-:Y:S05]  /*0e90*/  @!P5 BRA `(.L_x_13) ;  /* 0x000000a00064d947 */ /* 0x000fea0003800000 */
[----:B------:R-:W-:-:S13]  /*0ea0*/  ISETP.GT.U32.AND P0, PT, R12, 0x1, PT ;  /* 0x000000010c00780c */ /* 0x000fda0003f04070 */
[----:B------:R-:W-:Y:S05]  /*0eb0*/  @P0 BRA `(.L_x_14) ;  /* 0x000000c8008c0947 */ /* 0x000fea0003800000 */
[----:B------:R-:W-:Y:S01]  /*0ec0*/  ULDC.64 UR4, c[0x0][0x8f8] ;  /* 0x00023e0000047ab9 */ /* 0x000fe20000000a00 */
[----:B------:R-:W-:Y:S01]  /*0ed0*/  UMOV UR47, 0xffffffff ;  /* 0xffffffff002f7882 */ /* 0x000fe20000000000 */
[----:B------:R-:W-:Y:S01]  /*0ee0*/  ISETP.GE.U32.AND P0, PT, R16, UR4, PT ;  /* 0x0000000410007c0c */ /* 0x000fe2000bf06070 */
[----:B------:R-:W-:Y:S01]  /*0ef0*/  IMAD.MOV.U32 R99, RZ, RZ, -0x1 ;  /* 0xffffffffff637424 */ /* 0x000fe200078e00ff */
[----:B------:R-:W-:Y:S02]  /*0f00*/  PRMT R90, RZ, 0x7610, R90 ;  /* 0x00007610ff5a7816 */ /* 0x000fe4000000005a */
[----:B------:R-:W-:Y:S02]  /*0f10*/  ISETP.GE.U32.AND.EX P0, PT, R17, UR5, PT, P0 ;  /* 0x0000000511007c0c */ /* 0x000fe4000bf06100 */
[----:B------:R-:W-:Y:S02]  /*0f20*/  MOV R22, 0xffffffff ;  /* 0xffffffff00167802 */ /* 0x000fe40000000f00 */
[----:B------:R-:W-:-:S09]  /*0f30*/  PRMT R3, RZ, 0x7610, R3 ;  /* 0x00007610ff037816 */ /* 0x000fd20000000003 */
[----:B------:R-:W-:Y:S05]  /*0f40*/  @P0 BRA `(.L_x_15) ;  /* 0x00000004002c0947 */ /* 0x000fea0003800000 */
[----:B------:R-:W2:Y:S01]  /*0f50*/  LDC.64 R20, c[0x0][0x8d0] ;  /* 0x00023400ff147b82 */ /* 0x000ea20000000a00 */
[----:B------:R-:W-:Y:S01]  /*0f60*/  MOV R4, R16 ;  /* 0x0000001000047202 */ /* 0x000fe20000000f00 */
[----:B------:R-:W-:-:S06]  /*0f70*/  IMAD.MOV.U32 R5, RZ, RZ, R17 ;  /* 0x000000ffff057224 */ /* 0x000fcc00078e0011 */
[----:B------:R-:W3:Y:S08]  /*0f80*/  LDC R14, c[0x0][0x8d8] ;  /* 0x00023600ff0e7b82 */ /* 0x000ef00000000800 */
[----:B------:R-:W4:Y:S01]  /*0f90*/  LDC.64 R24, c[0x0][0x8c8] ;  /* 0x00023200ff187b82 */ /* 0x000f220000000a00 */
[----:B--2---:R-:W-:-:S04]  /*0fa0*/  ISETP.NE.U32.AND P0, PT, R20, RZ, PT ;  /* 0x000000ff1400720c */ /* 0x004fc80003f05070 */
[----:B------:R-:W-:-:S13]  /*0fb0*/  ISETP.NE.AND.EX P0, PT, R21, RZ, PT, P0 ;  /* 0x000000ff1500720c */ /* 0x000fda0003f05300 */
[----:B---34-:R-:W-:Y:S05]  /*0fc0*/  @!P0 BRA `(.L_x_16) ;  /* 0x0000000000288947 */ /* 0x018fea0003800000 */
[----:B------:R-:W2:Y:S02]  /*0fd0*/  LDC R3, c[0x0][0x8dc] ;  /* 0x00023700ff037b82 */ /* 0x000ea40000000800 */
[----:B--2---:R-:W-:-:S04]  /*0fe0*/  IADD3 R3, P0, R16, R3, RZ ;  /* 0x0000000310037210 */ /* 0x004fc80007f1e0ff */
[----:B------:R-:W-:-:S05]  /*0ff0*/  IADD3.X R15, RZ, R17, RZ, P0, !PT ;  /* 0x00000011ff0f7210 */ /* 0x000fca00007fe4ff */
[----:B------:R-:W-:-:S04]  /*1000*/  IMAD.WIDE.U32 R4, R15, R20, RZ ;  /* 0x000000140f047225 */ /* 0x000fc800078e00ff */
[----:B------:R-:W-:-:S04]  /*1010*/  IMAD.WIDE.U32 R10, P0, R3, R21, R4 ;  /* 0x00000015030a7225 */ /* 0x000fc80007800004 */
[----:B------:R-:W-:Y:S01]  /*1020*/  IMAD.WIDE.U32 R4, R3, R20, RZ ;  /* 0x0000001403047225 */ /* 0x000fe200078e00ff */
[----:B------:R-:W-:-:S03]  /*1030*/  MOV R12, R11 ;  /* 0x0000000b000c7202 */ /* 0x000fc60000000f00 */
[----:B------:R-:W-:Y:S01]  /*1040*/  IMAD.X R13, RZ, RZ, RZ, P0 ;  /* 0x000000ffff0d7224 */ /* 0x000fe200000e06ff */
[----:B------:R-:W-:-:S05]  /*1050*/  IADD3 RZ, P0, R5, R10, RZ ;  /* 0x0000000a05ff7210 */ /* 0x000fca0007f1e0ff */
[----:B------:R-:W-:-:S08]  /*1060*/  IMAD.WIDE.U32.X R4, R15, R21, R12, P0 ;  /* 0x000000150f047225 */ /* 0x000fd000000e040c */
.L_x_16:
[----:B------:R-:W2:Y:S01]  /*1070*/  LDC.64 R26, c[0x0][0x8e8] ;  /* 0x00023a00ff1a7b82 */ /* 0x000ea20000000a00 */
[-CC-:B------:R-:W-:Y:S01]  /*1080*/  SHF.R.U64 R29, R4, R14.reuse, R5.reuse ;  /* 0x0000000e041d7219 */ /* 0x180fe20000001205 */
[----:B------:R-:W-:Y:S01]  /*1090*/  IMAD R23, R9, R23, R6 ;  /* 0x0000001709177224 */ /* 0x000fe200078e0206 */
[----:B------:R-:W-:Y:S02]  /*10a0*/  SHF.R.U32.HI R3, RZ, R14, R5 ;  /* 0x0000000eff037219 */ /* 0x000fe40000011605 */
[----:B------:R-:W-:Y:S02]  /*10b0*/  IADD3 R7, P0, RZ, -R29, RZ ;  /* 0x8000001dff077210 */ /* 0x000fe40007f1e0ff */
[----:B------:R-:W-:Y:S01]  /*10c0*/  MOV R30, 0x1 ;  /* 0x00000001001e7802 */ /* 0x000fe20000000f00 */
[----:B------:R-:W3:Y:S02]  /*10d0*/  LDC R12, c[0x0][0x8c0] ;  /* 0x00023000ff0c7b82 */ /* 0x000ee40000000800 */
[----:B------:R-:W-:-:S02]  /*10e0*/  IMAD.X R3, RZ, RZ, ~R3, P0 ;  /* 0x000000ffff037224 */ /* 0x000fc400000e0e03 */
[----:B------:R-:W-:-:S04]  /*10f0*/  IMAD.WIDE.U32 R4, R7, R24, R16 ;  /* 0x0000001807047225 */ /* 0x000fc800078e0010 */
[----:B------:R-:W4:Y:S01]  /*1100*/  LDC R11, c[0x0][0x8b0] ;  /* 0x00022c00ff0b7b82 */ /* 0x000f220000000800 */
[----:B------:R-:W-:-:S04]  /*1110*/  IMAD R10, R3, R24, RZ ;  /* 0x00000018030a7224 */ /* 0x000fc800078e02ff */
[----:B------:R-:W-:Y:S02]  /*1120*/  IMAD R3, R7, R25, R10 ;  /* 0x0000001907037224 */ /* 0x000fe400078e020a */
[----:B------:R-:W-:Y:S01]  /*1130*/  IMAD.MOV.U32 R10, RZ, RZ, -0x1 ;  /* 0xffffffffff0a7424 */ /* 0x000fe200078e00ff */
[----:B------:R-:W5:Y:S01]  /*1140*/  LDC R21, c[0x0][0x900] ;  /* 0x00024000ff157b82 */ /* 0x000f620000000800 */
[----:B--2---:R-:W-:Y:S02]  /*1150*/  ISETP.NE.U32.AND P0, PT, R26, RZ, PT ;  /* 0x000000ff1a00720c */ /* 0x004fe40003f05070 */
[----:B------:R-:W-:Y:S02]  /*1160*/  IADD3 R3, R5, R3, RZ ;  /* 0x0000000305037210 */ /* 0x000fe40007ffe0ff */
[----:B------:R-:W-:-:S03]  /*1170*/  ISETP.NE.AND.EX P0, PT, R27, RZ, PT, P0 ;  /* 0x000000ff1b00720c */ /* 0x000fc60003f05300 */
[----:B------:R-:W2:Y:S01]  /*1180*/  LDC R14, c[0x0][0x8a8] ;  /* 0x00022a00ff0e7b82 */ /* 0x000ea20000000800 */
[-CC-:B---3--:R-:W-:Y:S02]  /*1190*/  SHF.R.U64 R15, R4, R12.reuse, R3.reuse ;  /* 0x0000000c040f7219 */ /* 0x188fe40000001203 */
[----:B------:R-:W-:-:S05]  /*11a0*/  SHF.R.U32.HI R4, RZ, R12, R3 ;  /* 0x0000000cff047219 */ /* 0x000fca0000011603 */
[----:B------:R-:W3:Y:S01]  /*11b0*/  LDC R20, c[0x0][0x8f0] ;  /* 0x00023c00ff147b82 */ /* 0x000ee20000000800 */
[-CC-:B----4-:R-:W-:Y:S02]  /*11c0*/  SHF.R.U64 R12, R15, R11.reuse, R4.reuse ;  /* 0x0000000b0f0c7219 */ /* 0x190fe40000001204 */
[----:B------:R-:W-:-:S05]  /*11d0*/  SHF.R.U32.HI R4, RZ, R11, R4 ;  /* 0x0000000bff047219 */ /* 0x000fca0000011604 */
[----:B------:R-:W4:Y:S01]  /*11e0*/  LDC R22, c[0x0][0x8e0] ;  /* 0x00023800ff167b82 */ /* 0x000f220000000800 */
[-CC-:B-----5:R-:W-:Y:S02]  /*11f0*/  SHF.R.U64 R28, R12, R21.reuse, R4.reuse ;  /* 0x000000150c1c7219 */ /* 0x1a0fe40000001204 */
[-C--:B------:R-:W-:Y:S02]  /*1200*/  SHF.L.U32 R3, R10, R21.reuse, RZ ;  /* 0x000000150a037219 */ /* 0x080fe400000006ff */
[----:B------:R-:W-:Y:S01]  /*1210*/  SHF.R.U32.HI R5, RZ, R21, R4 ;  /* 0x00000015ff057219 */ /* 0x000fe20000011604 */
[----:B------:R-:W-:Y:S01]  /*1220*/  IMAD.MOV.U32 R4, RZ, RZ, R28 ;  /* 0x000000ffff047224 */ /* 0x000fe200078e001c */
[----:B------:R-:W-:Y:S01]  /*1230*/  LOP3.LUT R9, RZ, R3, RZ, 0x33, !PT ;  /* 0x00000003ff097212 */ /* 0x000fe200078e33ff */
[----:B------:R-:W1:Y:S01]  /*1240*/  LDC R24, c[0x0][0x8b8] ;  /* 0x00022e00ff187b82 */ /* 0x000e620000000800 */
[----:B------:R-:W-:Y:S05]  /*1250*/  @!P0 BRA `(.L_x_17) ;  /* 0x0000000000288947 */ /* 0x000fea0003800000 */
[----:B------:R-:W5:Y:S02]  /*1260*/  LDC R3, c[0x0][0x8f4] ;  /* 0x00023d00ff037b82 */ /* 0x000f640000000800 */
[----:B-----5:R-:W-:-:S04]  /*1270*/  IADD3 R3, P0, R28, R3, RZ ;  /* 0x000000031c037210 */ /* 0x020fc80007f1e0ff */
        /* <DEDUP_REMOVED lines=8> */
.L_x_17:
[----:B---3--:R-:W-:Y:S01]  /*1300*/  SHF.R.U64 R5, R4, R20, R5 ;  /* 0x0000001404057219 */ /* 0x008fe20000001205 */
[----:B--2---:R-:W-:Y:S01]  /*1310*/  VIADD R6, R14, 0xffffffff ;  /* 0xffffffff0e067836 */ /* 0x004fe20000000000 */
[----:B------:R-:W-:Y:S02]  /*1320*/  SHF.L.U32 R3, R30, R21, RZ ;  /* 0x000000151e037219 */ /* 0x000fe400000006ff */
[----:B------:R-:W-:Y:S02]  /*1330*/  LOP3.LUT R4, R12, R9, RZ, 0xc0, !PT ;  /* 0x000000090c047212 */ /* 0x000fe400078ec0ff */
[----:B------:R-:W-:Y:S02]  /*1340*/  IADD3 R7, -R5, RZ, RZ ;  /* 0x000000ff05077210 */ /* 0x000fe40007ffe1ff */
[----:B------:R-:W-:Y:S01]  /*1350*/  SEL R8, R8, R23, !P1 ;  /* 0x0000001708087207 */ /* 0x000fe20004800000 */
[----:B------:R-:W-:Y:S01]  /*1360*/  IMAD R5, R3, R5, R4 ;  /* 0x0000000503057224 */ /* 0x000fe200078e0204 */
[----:B------:R-:W-:Y:S01]  /*1370*/  LOP3.LUT R6, R15, R6, RZ, 0xc0, !PT ;  /* 0x000000060f067212 */ /* 0x000fe200078ec0ff */
[----:B----4-:R-:W-:Y:S01]  /*1380*/  IMAD R3, R7, R22, R28 ;  /* 0x0000001607037224 */ /* 0x010fe200078e021c */
[----:B------:R-:W-:Y:S01]  /*1390*/  R2UR UR47, R29 ;  /* 0x000000001d2f72ca */ /* 0x000fe200000e0000 */
[----:B-1----:R-:W-:-:S02]  /*13a0*/  IMAD R8, R5, R24, R8 ;  /* 0x0000001805087224 */ /* 0x002fc400078e0208 */
[----:B------:R-:W-:Y:S02]  /*13b0*/  IMAD R3, R3, R14, R6 ;  /* 0x0000000e03037224 */ /* 0x000fe400078e0206 */
[----:B------:R-:W-:-:S03]  /*13c0*/  IMAD.MOV.U32 R4, RZ, RZ, 0x1 ;  /* 0x00000001ff047424 */ /* 0x000fc600078e00ff */
[----:B------:R-:W-:Y:S02]  /*13d0*/  SEL R99, R3, R8, !P1 ;  /* 0x0000000803637207 */ /* 0x000fe40004800000 */
[----:B------:R-:W-:Y:S02]  /*13e0*/  SEL R22, R8, R3, !P1 ;  /* 0x0000000308167207 */ /* 0x000fe40004800000 */
[----:B------:R-:W-:-:S07]  /*13f0*/  PRMT R3, R4, 0x7610, R3 ;  /* 0x0000761004037816 */ /* 0x000fce0000000003 */
.L_x_15:
[----:B------:R-:W-:-:S08]  /*1400*/  NOP ;  /* 0x0000000000007918 */ /* 0x000fd00000000000 */
[----:B------:R-:W2:Y:S02]  /*1410*/  USETMAXREG.TRY_ALLOC.CTAPOOL UP0, 0xe8 ;  /* 0x000000e8000079c8 */ /* 0x000ea40008000600 */
[----:B--2---:R-:W-:-:S13]  /*1420*/  PLOP3.LUT P0, PT, PT, PT, UP0, 0x80, 0x0 ;  /* 0x000000000000781c */ /* 0x004fda0003f0f008 */
[----:B------:R-:W-:Y:S05]  /*1430*/  @!P0 BRA `(.L_x_15) ;  /* 0xfffffffc00f08947 */ /* 0x000fea000383ffff */
[----:B------:R-:W-:Y:S02]  /*1440*/  ULDC.64 UR4, c[0x0][0x590] ;  /* 0x0001640000047ab9 */ /* 0x000fe40000000a00 */
[----:B------:R-:W-:-:S04]  /*1450*/  ISETP.NE.U32.AND P0, PT, RZ, UR4, PT ;  /* 0x00000004ff007c0c */ /* 0x000fc8000bf05070 */
[----:B------:R-:W-:-:S13]  /*1460*/  ISETP.NE.AND.EX P0, PT, RZ, UR5, PT, P0 ;  /* 0x00000005ff007c0c */ /* 0x000fda000bf05300 */
[----:B------:R-:W-:Y:S05]  /*1470*/  @P0 BRA `(.L_x_18) ;  /* 0x00000000002c0947 */ /* 0x000fea0003800000 */
[----:B------:R-:W-:Y:S02]  /*1480*/  ULDC.64 UR4, c[0x0][0x588] ;  /* 0x0001620000047ab9 */ /* 0x000fe40000000a00 */
[----:B------:R-:W-:-:S04]  /*1490*/  ISETP.NE.U32.AND P0, PT, RZ, UR4, PT ;  /* 0x00000004ff007c0c */ /* 0x000fc8000bf05070 */
[----:B------:R-:W-:-:S13]  /*14a0*/  ISETP.NE.AND.EX P0, PT, RZ, UR5, PT, P0 ;  /* 0x00000005ff007c0c */ /* 0x000fda000bf05300 */
[----:B------:R-:W-:Y:S05]  /*14b0*/  @!P0 BRA `(.L_x_19) ;  /* 0x0000000000108947 */ /* 0x000fea0003800000 */
[----:B------:R-:W2:Y:S02]  /*14c0*/  LDC.64 R94, c[0x0][0x588] ;  /* 0x00016200ff5e7b82 */ /* 0x000ea40000000a00 */
[----:B--2---:R2:W5:Y:S01]  /*14d0*/  LDG.E R94, desc[UR52][R94.64] ;  /* 0x000000345e5e7981 */ /* 0x004562000c1e1900 */
[----:B------:R-:W-:Y:S01]  /*14e0*/  MOV R90, 0x1 ;  /* 0x00000001005a7802 */ /* 0x000fe20000000f00 */
[----:B------:R-:W-:Y:S06]  /*14f0*/  BRA `(.L_x_18) ;  /* 0x00000000000c7947 */ /* 0x000fec0003800000 */
.L_x_19:
[----:B------:R-:W-:Y:S01]  /*1500*/  ULDC UR4, c[0x0][0x580] ;  /* 0x0001600000047ab9 */ /* 0x000fe20000000800 */
[----:B------:R-:W-:Y:S01]  /*1510*/  IMAD.MOV.U32 R90, RZ, RZ, 0x1 ;  /* 0x00000001ff5a7424 */ /* 0x000fe200078e00ff */
[----:B------:R-:W-:-:S07]  /*1520*/  MOV R94, UR4 ;  /* 0x00000004005e7c02 */ /* 0x000fce0008000f00 */
.L_x_18:
        /* <DEDUP_REMOVED lines=8> */
[----:B------:R-:W3:Y:S02]  /*15b0*/  LDC.64 R4, c[0x0][0x5a8] ;  /* 0x00016a00ff047b82 */ /* 0x000ee40000000a00 */
[----:B---3--:R3:W5:Y:S01]  /*15c0*/  LDG.E R93, desc[UR52][R4.64] ;  /* 0x00000034045d7981 */ /* 0x008762000c1e1900 */
[----:B------:R-:W-:Y:S05]  /*15d0*/  BRA `(.L_x_20) ;  /* 0x0000000000087947 */ /* 0x000fea0003800000 */
.L_x_21:
[----:B------:R-:W-:Y:S02]  /*15e0*/  ULDC UR4, c[0x0][0x5a0] ;  /* 0x0001680000047ab9 */ /* 0x000fe40000000800 */
[----:B------:R-:W-:-:S07]  /*15f0*/  IMAD.U32 R93, RZ, RZ, UR4 ;  /* 0x00000004ff5d7e24 */ /* 0x000fce000f8e00ff */
.L_x_20:
[----:B------:R-:W-:Y:S01]  /*1600*/  LOP3.LUT P1, RZ, R3, 0xff, RZ, 0xc0, !PT ;  /* 0x000000ff03ff7812 */ /* 0x000fe2000782c0ff */
[----:B------:R-:W-:Y:S01]  /*1610*/  UMOV UR40, URZ ;  /* 0x0000003f00287c82 */ /* 0x000fe20008000000 */
[----:B------:R-:W-:-:S11]  /*1620*/  PLOP3.LUT P0, PT, PT, PT, PT, 0x80, 0x0 ;  /* 0x000000000000781c */ /* 0x000fd60003f0f070 */
[----:B------:R-:W-:Y:S05]  /*1630*/  @!P1 BRA `(.L_x_22) ;  /* 0x0000009400dc9947 */ /* 0x000fea0003800000 */
[----:B------:R-:W4:Y:S01]  /*1640*/  LDC R91, c[0x0][0x900] ;  /* 0x00024000ff5b7b82 */ /* 0x000f220000000800 */
[C---:B------:R-:W-:Y:S01]  /*1650*/  IMAD.SHL.U32 R6, R0.reuse, 0x10, RZ ;  /* 0x0000001000067824 */ /* 0x040fe200078e00ff */
[----:B------:R-:W-:Y:S01]  /*1660*/  ULDC UR4, c[0x0][0x28c] ;  /* 0x0000a30000047ab9 */ /* 0x000fe20000000800 */
[----:B------:R-:W-:Y:S01]  /*1670*/  SHF.L.U32 R3, R0, 0x5, RZ ;  /* 0x0000000500037819 */ /* 0x000fe200000006ff */
[----:B------:R-:W-:Y:S01]  /*1680*/  UIADD3 UR4, UR4, 0x3f, URZ ;  /* 0x0000003f04047890 */ /* 0x000fe2000fffe03f */
[----:B---3--:R-:W-:Y:S01]  /*1690*/  SHF.R.U32.HI R5, RZ, 0x1, R0 ;  /* 0x00000001ff057819 */ /* 0x008fe20000011600 */
[----:B------:R-:W-:Y:S01]  /*16a0*/  IMAD.MOV.U32 R97, RZ, RZ, 0x10 ;  /* 0x00000010ff617424 */ /* 0x000fe200078e00ff */
[----:B------:R-:W-:Y:S01]  /*16b0*/  LOP3.LUT R6, R6, 0xe00, RZ, 0xc0, !PT ;  /* 0x00000e0006067812 */ /* 0x000fe200078ec0ff */
[----:B------:R-:W-:Y:S01]  /*16c0*/  USHF.R.S32.HI UR5, URZ, 0x1f, UR4 ;  /* 0x0000001f3f057899 */ /* 0x000fe20008011404 */
[----:B------:R-:W-:Y:S01]  /*16d0*/  LOP3.LUT R4, R3, 0xc0, RZ, 0xc0, !PT ;  /* 0x000000c003047812 */ /* 0x000fe200078ec0ff */
[----:B------:R-:W-:Y:S01]  /*16e0*/  ULDC.64 UR54, c[0x0][0x198] ;  /* 0x0000660000367ab9 */ /* 0x000fe20000000a00 */
[----:B------:R-:W-:Y:S01]  /*16f0*/  LOP3.LUT R6, R6, 0x20, R3, 0xf8, !PT ;  /* 0x0000002006067812 */ /* 0x000fe200078ef803 */
[----:B------:R-:W-:Y:S01]  /*1700*/  ULEA.HI UR5, UR5, UR4, URZ, 0x6 ;  /* 0x0000000405057291 */ /* 0x000fe2000f8f303f */
[----:B------:R-:W-:Y:S01]  /*1710*/  LOP3.LUT R4, R4, 0x8, R5, 0xf8, !PT ;  /* 0x0000000804047812 */ /* 0x000fe200078ef805 */
[----:B------:R-:W-:Y:S01]  /*1720*/  UMOV UR41, URZ ;  /* 0x0000003f00297c82 */ /* 0x000fe20008000000 */
[----:B------:R-:W-:Y:S01]  /*1730*/  LOP3.LUT R3, R6, 0x100, R3, 0xf8, !PT ;  /* 0x0000010006037812 */ /* 0x000fe200078ef803 */
[----:B------:R-:W-:Y:S01]  /*1740*/  IMAD.MOV.U32 R6, RZ, RZ, -0x1 ;  /* 0xffffffffff067424 */ /* 0x000fe200078e00ff */
[----:B------:R-:W-:Y:S01]  /*1750*/  USHF.R.S32.HI UR48, URZ, 0x6, UR5 ;  /* 0x000000063f307899 */ /* 0x000fe20008011405 */
[C---:B------:R-:W-:Y:S01]  /*1760*/  SHF.L.U32 R5, R0.reuse, 0x2, RZ ;  /* 0x0000000200057819 */ /* 0x040fe200000006ff */
[----:B------:R-:W-:Y:S01]  /*1770*/  UMOV UR42, URZ ;  /* 0x0000003f002a7c82 */ /* 0x000fe20008000000 */
[C---:B------:R-:W-:Y:S01]  /*1780*/  LOP3.LUT P0, RZ, R0.reuse, 0x4, RZ, 0xc0, !PT ;  /* 0x0000000400ff7812 */ /* 0x040fe2000780c0ff */
[----:B------:R-:W-:Y:S01]  /*1790*/  UISETP.LT.AND UP0, UPT, UR48, 0x1, UPT ;  /* 0x000000013000788c */ /* 0x000fe2000bf01270 */
[----:B------:R-:W-:Y:S01]  /*17a0*/  LOP3.LUT R0, R0, 0xff, RZ, 0xc0, !PT ;  /* 0x000000ff00007812 */ /* 0x000fe200078ec0ff */
[----:B------:R-:W-:Y:S01]  /*17b0*/  UMOV UR43, URZ ;  /* 0x0000003f002b7c82 */ /* 0x000fe20008000000 */
[----:B------:R-:W-:Y:S01]  /*17c0*/  LOP3.LUT R4, R4, 0x18, R5, 0x78, !PT ;  /* 0x0000001804047812 */ /* 0x000fe200078e7805 */
[----:B------:R-:W-:Y:S01]  /*17d0*/  USEL UR49, UR48, 0x1, UP0 ;  /* 0x0000000130317887 */ /* 0x000fe20008000000 */
[----:B------:R-:W-:Y:S01]  /*17e0*/  MOV R8, 0x1 ;  /* 0x0000000100087802 */ /* 0x000fe20000000f00 */
[----:B------:R-:W-:Y:S01]  /*17f0*/  VIADD R96, R0, 0x1f ;  /* 0x0000001f00607836 */ /* 0x000fe20000000000 */
[-C--:B----4-:R-:W-:Y:S01]  /*1800*/  SHF.L.U32 R6, R6, R91.reuse, RZ ;  /* 0x0000005b06067219 */ /* 0x090fe200000006ff */
[----:B------:R-:W-:Y:S01]  /*1810*/  UIADD3 UR49, UR48, -UR49, URZ ;  /* 0x8000003130317290 */ /* 0x000fe2000fffe03f */
[----:B------:R-:W-:Y:S01]  /*1820*/  LOP3.LUT R92, R3, R4, RZ, 0xfc, !PT ;  /* 0x00000004035c7212 */ /* 0x000fe200078efcff */
[----:B------:R-:W-:Y:S01]  /*1830*/  UMOV UR40, URZ ;  /* 0x0000003f00287c82 */ /* 0x000fe20008000000 */
[----:B------:R-:W-:-:S02]  /*1840*/  SHF.L.U32 R91, R8, R91, RZ ;  /* 0x0000005b085b7219 */ /* 0x000fc400000006ff */
[----:B------:R-:W-:Y:S02]  /*1850*/  LOP3.LUT R103, R19, 0x1, RZ, 0xfc, !PT ;  /* 0x0000000113677812 */ /* 0x000fe400078efcff */
[----:B------:R-:W-:Y:S02]  /*1860*/  LOP3.LUT R105, R18, 0x1, RZ, 0xfc, !PT ;  /* 0x0000000112697812 */ /* 0x000fe400078efcff */
[----:B--2---:R-:W-:Y:S02]  /*1870*/  MOV R95, 0x1 ;  /* 0x00000001005f7802 */ /* 0x004fe40000000f00 */
[----:B------:R-:W-:Y:S02]  /*1880*/  SHF.R.U32.HI R107, RZ, 0x7, R0 ;  /* 0x00000007ff6b7819 */ /* 0x000fe40000011600 */
[----:B------:R-:W-:Y:S02]  /*1890*/  SEL R97, R97, 0xfffffff0, !P0 ;  /* 0xfffffff061617807 */ /* 0x000fe40004000000 */
[----:B------:R-:W-:-:S07]  /*18a0*/  LOP3.LUT R98, RZ, R6, RZ, 0x33, !PT ;  /* 0x00000006ff627212 */ /* 0x000fce00078e33ff */
.L_x_288:
[----:B------:R-:W2:Y:S01]  /*18b0*/  SHFL.IDX PT, R0, R107, RZ, 0x1f ;  /* 0x00001fff6b007589 */ /* 0x000ea200000e0000 */
[----:B------:R-:W3:Y:S01]  /*18c0*/  S2UR UR50, SR_CgaCtaId ;  /* 0x00000000003279c3 */ /* 0x000ee20000008800 */
[----:B------:R-:W-:Y:S01]  /*18d0*/  UMOV UR51, 0x400 ;  /* 0x0000040000337882 */ /* 0x000fe20000000000 */
[----:B--2---:R-:W-:Y:S01]  /*18e0*/  R2UR UR4, R0 ;  /* 0x00000000000472ca */ /* 0x004fe200000e0000 */
[----:B---3--:R-:W-:-:S12]  /*18f0*/  ULEA UR51, UR50, UR51, 0x18 ;  /* 0x0000003332337291 */ /* 0x008fd8000f8ec03f */
[----:B------:R-:W-:-:S04]  /*1900*/  ULEA.HI UR5, UR4, UR4, URZ, 0x1 ;  /* 0x0000000404057291 */ /* 0x000fc8000f8f083f */
[----:B------:R-:W-:-:S04]  /*1910*/  ULOP3.LUT UR5, UR5, 0x7fffe, URZ, 0xc0, !UPT ;  /* 0x0007fffe05057892 */ /* 0x000fc8000f8ec03f */
[----:B------:R-:W-:-:S03]  /*1920*/  UIADD3 UR5, UR4, -UR5, URZ ;  /* 0x8000000504057290 */ /* 0x000fc6000fffe03f */
[----:B------:R-:W-:Y:S01]  /*1930*/  ULDC UR4, c[0x0][0x28c] ;  /* 0x0000a30000047ab9 */ /* 0x000fe20000000800 */
[----:B------:R-:W-:Y:S01]  /*1940*/  ULEA UR5, UR5, UR51, 0xd ;  /* 0x0000003305057291 */ /* 0x000fe2000f8e683f */
[----:B------:R-:W-:-:S03]  /*1950*/  ISETP.LT.AND P0, PT, RZ, UR4, PT ;  /* 0x00000004ff007c0c */ /* 0x000fc6000bf01270 */
[----:B------:R-:W-:-:S04]  /*1960*/  UIADD3 UR5, UR5, 0x8400, URZ ;  /* 0x0000840005057890 */ /* 0x000fc8000fffe03f */
[----:B------:R-:W-:-:S04]  /*1970*/  USHF.R.U32.HI UR5, URZ, 0x4, UR5 ;  /* 0x000000043f057899 */ /* 0x000fc80008011605 */
[----:B------:R-:W-:-:S04]  /*1980*/  ULOP3.LUT UR5, UR5, 0x3fff, URZ, 0xc0, !UPT ;  /* 0x00003fff05057892 */ /* 0x000fc8000f8ec03f */
[----:B------:R-:W-:Y:S01]  /*1990*/  ULOP3.LUT UR44, UR5, 0x10000, URZ, 0xfc, !UPT ;  /* 0x00010000052c7892 */ /* 0x000fe2000f8efc3f */
[----:B------:R-:W-:Y:S11]  /*19a0*/  @P0 BRA `(.L_x_23) ;  /* 0x0000000000400947 */ /* 0x000ff60003800000 */
[----:B------:R-:W-:Y:S01]  /*19b0*/  MOV R0, 0x0 ;  /* 0x0000000000007802 */ /* 0x000fe20000000f00 */
[----:B------:R-:W-:Y:S01]  /*19c0*/  ULDC.64 UR4, c[0x4][0x70] ;  /* 0x01001c0000047ab9 */ /* 0x000fe20000000a00 */
[----:B------:R-:W-:Y:S01]  /*19d0*/  ULDC.64 UR6, c[0x4][0x8] ;  /* 0x0100020000067ab9 */ /* 0x000fe20000000a00 */
[----:B------:R-:W-:Y:S01]  /*19e0*/  MOV R4, UR4 ;  /* 0x0000000400047c02 */ /* 0x000fe20008000f00 */
[----:B------:R2:W3:Y:S01]  /*19f0*/  LDC.64 R14, c[0x4][R0] ;  /* 0x01000000000e7b82 */ /* 0x0004e20000000a00 */
[----:B------:R-:W-:Y:S01]  /*1a00*/  IMAD.U32 R5, RZ, RZ, UR5 ;  /* 0x00000005ff057e24 */ /* 0x000fe2000f8e00ff */
[----:B------:R-:W-:Y:S01]  /*1a10*/  ULDC.64 UR4, c[0x4][0x78] ;  /* 0x01001e0000047ab9 */ /* 0x000fe20000000a00 */
[----:B------:R-:W-:Y:S01]  /*1a20*/  MOV R10, UR6 ;  /* 0x00000006000a7c02 */ /* 0x000fe20008000f00 */
[----:B------:R-:W-:Y:S01]  /*1a30*/  IMAD.U32 R7, RZ, RZ, UR5 ;  /* 0x00000005ff077e24 */ /* 0x000fe2000f8e00ff */
[----:B------:R-:W-:Y:S01]  /*1a40*/  MOV R6, UR4 ;  /* 0x0000000400067c02 */ /* 0x000fe20008000f00 */
[----:B------:R-:W-:Y:S01]  /*1a50*/  IMAD.U32 R11, RZ, RZ, UR7 ;  /* 0x00000007ff0b7e24 */ /* 0x000fe2000f8e00ff */
[----:B------:R-:W-:Y:S01]  /*1a60*/  MOV R8, 0x1e1 ;  /* 0x000001e100087802 */ /* 0x000fe20000000f00 */
[----:B------:R-:W-:Y:S01]  /*1a70*/  IMAD.MOV.U32 R12, RZ, RZ, 0x1 ;  /* 0x00000001ff0c7424 */ /* 0x000fe200078e00ff */
[----:B--2---:R-:W-:-:S07]  /*1a80*/  MOV R13, RZ ;  /* 0x000000ff000d7202 */ /* 0x004fce0000000f00 */
[----:B------:R-:W-:-:S07]  /*1a90*/  LEPC R20, `(.L_x_23) ;  /* 0x000000001014794e */ /* 0x000fce0000000000 */
[----:B-1-3-5:R-:W-:Y:S05]  /*1aa0*/  CALL.ABS.NOINC R14 ;  /* 0x000000000e007343 */ /* 0x02afea0003c00000 */
.L_x_23:
[----:B------:R-:W-:-:S13]  /*1ab0*/  ISETP.NE.AND P0, PT, R103, 0x3, PT ;  /* 0x000000036700780c */ /* 0x000fda0003f05270 */
[----:B------:R-:W-:Y:S05]  /*1ac0*/  @!P0 BRA `(.L_x_24) ;  /* 0x0000000000048947 */ /* 0x000fea0003800000 */
[----:B-1----:R-:W-:Y:S01]  /*1ad0*/  BPT.TRAP 0x1 ;  /* 0x000000040000795c */ /* 0x002fe20000300000 */
.L_x_24:
[----:B------:R-:W-:Y:S01]  /*1ae0*/  IMAD.U32 R3, RZ, RZ, UR43 ;  /* 0x0000002bff037e24 */ /* 0x000fe2000f8e00ff */
[----:B------:R-:W-:-:S04]  /*1af0*/  MOV R0, UR42 ;  /* 0x0000002a00007c02 */ /* 0x000fc80008000f00 */
[----:B------:R-:W-:Y:S02]  /*1b00*/  LEA R3, R3, UR51, 0x3 ;  /* 0x0000003303037c11 */ /* 0x000fe4000f8e18ff */
[----:B------:R-:W-:-:S04]  /*1b10*/  SHF.L.U32 R0, R0, 0x1f, RZ ;  /* 0x0000001f00007819 */ /* 0x000fc800000006ff */
[----:B------:R2:W3:Y:S01]  /*1b20*/  SYNCS.PHASECHK.TRANS64.TRYWAIT P1, [R3+URZ], R0 ;  /* 0x00000000030075a7 */ /* 0x0004e2000802017f */
[----:B------:R-:W-:Y:S05]  /*1b30*/  @!P0 BRA `(.L_x_25) ;  /* 0x0000000000048947 */ /* 0x000fea0003800000 */
[----:B-1----:R-:W-:Y:S01]  /*1b40*/  BPT.TRAP 0x1 ;  /* 0x000000040000795c */ /* 0x002fe20000300000 */
.L_x_25:
[----:B------:R-:W-:-:S05]  /*1b50*/  IMAD.U32 R4, RZ, RZ, UR49 ;  /* 0x00000031ff047e24 */ /* 0x000fca000f8e00ff */
[----:B------:R-:W-:Y:S01]  /*1b60*/  ISETP.GE.AND P2, PT, R4, 0x1, PT ;  /* 0x000000010400780c */ /* 0x000fe20003f46270 */
[----:B---3--:R-:W-:-:S12]  /*1b70*/  @P1 BRA `(.L_x_26) ;  /* 0x0000000000081947 */ /* 0x008fd80003800000 */
[----:B------:R-:W3:Y:S02]  /*1b80*/  SYNCS.PHASECHK.TRANS64.TRYWAIT P1, [R3+URZ], R0 ;  /* 0x00000000030075a7 */ /* 0x000ee4000802017f */
[----:B---3--:R-:W-:Y:S05]  /*1b90*/  @!P1 BRA `(.L_x_27) ;  /* 0x000000bc005c9947 */ /* 0x008fea0003800000 */
.L_x_26:
[----:B------:R-:W-:Y:S05]  /*1ba0*/  WARPSYNC.ALL ;  /* 0x0000000000007948 */ /* 0x000fea0003800000 */
[----:B------:R-:W-:Y:S01]  /*1bb0*/  UIADD3 UR4, UR51, 0x20400, URZ ;  /* 0x0002040033047890 */ /* 0x000fe2000fffe03f */
[----:B------:R-:W-:Y:S01]  /*1bc0*/  WARPGROUP.ARRIVE ;  /* 0x00000000000079c5 */ /* 0x000fe20000000000 */
[----:B------:R-:W-:Y:S02]  /*1bd0*/  ULEA UR9, UR43, UR44, 0xa ;  /* 0x0000002c2b097291 */ /* 0x000fe4000f8e503f */
[----:B------:R-:W-:Y:S01]  /*1be0*/  USHF.R.U32.HI UR4, URZ, 0x4, UR4 ;  /* 0x000000043f047899 */ /* 0x000fe20008011604 */
[----:B------:R-:W-:Y:S01]  /*1bf0*/  UMOV UR5, 0x40000040 ;  /* 0x4000004000057882 */ /* 0x000fe20000000000 */
[----:B------:R-:W-:-:S02]  /*1c00*/  UMOV UR7, 0x40000040 ;  /* 0x4000004000077882 */ /* 0x000fc40000000000 */
[----:B------:R-:W-:-:S04]  /*1c10*/  ULOP3.LUT UR4, UR4, 0x3fff, URZ, 0xc0, !UPT ;  /* 0x00003fff04047892 */ /* 0x000fc8000f8ec03f */
[----:B------:R-:W-:-:S03]  /*1c20*/  ULOP3.LUT UR8, UR4, 0x10000, URZ, 0xfc, !UPT ;  /* 0x0001000004087892 */ /* 0x000fc6000f8efc3f */
[----:B------:R-:W-:Y:S01]  /*1c30*/  UMOV UR4, UR9 ;  /* 0x0000000900047c82 */ /* 0x000fe20008000000 */
[----:B------:R-:W-:-:S07]  /*1c40*/  ULEA UR10, UR43, UR8, 0xa ;  /* 0x000000082b0a7291 */ /* 0x000fce000f8e503f */
[----:B------:R-:W-:Y:S02]  /*1c50*/  UMOV UR6, UR10 ;  /* 0x0000000a00067c82 */ /* 0x000fe40008000000 */
[----:B------:R-:W-:Y:S01]  /*1c60*/  HGMMA.64x128x16.F32.BF16 R24, gdesc[UR4], RZ, !UPT, gsb0 ;  /* 0x01e00000041879f0 */ /* 0x000fe2000c0018ff */
[----:B------:R-:W-:Y:S02]  /*1c70*/  UIADD3 UR4, UR9, 0x2, URZ ;  /* 0x0000000209047890 */ /* 0x000fe4000fffe03f */
[----:B------:R-:W-:Y:S01]  /*1c80*/  UIADD3 UR6, UR10, 0x2, URZ ;  /* 0x000000020a067890 */ /* 0x000fe2000fffe03f */
[----:B------:R-:W-:Y:S01]  /*1c90*/  UMOV UR5, 0x40000040 ;  /* 0x4000004000057882 */ /* 0x000fe20000000000 */
[----:B------:R-:W-:Y:S01]  /*1ca0*/  UMOV UR7, 0x40000040 ;  /* 0x4000004000077882 */ /* 0x000fe20000000000 */
[----:B------:R-:W-:Y:S02]  /*1cb0*/  WARPGROUP.DEPBAR.LE gsb0, 0x0 ;  /* 0x00008000000079c5 */ /* 0x000fe40000010000 */
[----:B------:R-:W-:-:S06]  /*1cc0*/  WARPGROUP.ARRIVE ;  /* 0x00000000000079c5 */ /* 0x000fcc0000000000 */
[----:B------:R-:W-:Y:S01]  /*1cd0*/  HGMMA.64x128x16.F32.BF16 R24, gdesc[UR4], R24, gsb0 ;  /* 0x01e00000041879f0 */ /* 0x000fe20008001818 */
        /* <DEDUP_REMOVED lines=13> */
[----:B------:R-:W-:Y:S03]  /*1db0*/  HGMMA.64x128x16.F32.BF16 R24, gdesc[UR4], R24, gsb0 ;  /* 0x01e00000041879f0 */ /* 0x000fe60008001818 */
[----:B------:R-:W-:Y:S02]  /*1dc0*/  WARPGROUP.DEPBAR.LE gsb0, 0x0 ;  /* 0x00008000000079c5 */ /* 0x000fe40000010000 */
[----:B------:R-:W-:Y:S05]  /*1dd0*/  @!P2 BRA `(.L_x_28) ;  /* 0x000000040014a947 */ /* 0x000fea0003800000 */
[----:B------:R-:W-:Y:S01]  /*1de0*/  UIADD3 UR4, UR43, 0x1, URZ ;  /* 0x000000012b047890 */ /* 0x000fe2000fffe03f */
[----:B--23--:R-:W-:Y:S01]  /*1df0*/  MOV R0, UR49 ;  /* 0x0000003100007c02 */ /* 0x00cfe20008000f00 */
[----:B------:R-:W-:Y:S02]  /*1e00*/  IMAD.U32 R3, RZ, RZ, UR43 ;  /* 0x0000002bff037e24 */ /* 0x000fe4000f8e00ff */
[----:B------:R-:W-:-:S04]  /*1e10*/  UISETP.NE.AND UP0, UPT, UR4, 0x6, UPT ;  /* 0x000000060400788c */ /* 0x000fc8000bf05270 */
[----:B------:R-:W-:Y:S02]  /*1e20*/  USEL UR5, URZ, 0x1, UP0 ;  /* 0x000000013f057887 */ /* 0x000fe40008000000 */
[----:B------:R-:W-:Y:S02]  /*1e30*/  USEL UR9, UR4, URZ, UP0 ;  /* 0x0000003f04097287 */ /* 0x000fe40008000000 */
[----:B------:R-:W-:-:S06]  /*1e40*/  ULOP3.LUT UR5, UR42, UR5, URZ, 0x3c, !UPT ;  /* 0x000000052a057292 */ /* 0x000fcc000f8e3c3f */
[----:B------:R-:W-:-:S07]  /*1e50*/  MOV R6, UR5 ;  /* 0x0000000500067c02 */ /* 0x000fce0008000f00 */
.L_x_35:
[----:B------:R-:W-:Y:S05]  /*1e60*/  @!P0 BRA `(.L_x_29) ;  /* 0x0000000000048947 */ /* 0x000fea0003800000 */
[----:B-1----:R-:W-:Y:S01]  /*1e70*/  BPT.TRAP 0x1 ;  /* 0x000000040000795c */ /* 0x002fe20000300000 */
.L_x_29:
[----:B------:R-:W-:Y:S01]  /*1e80*/  ULEA UR4, UR9, UR51, 0x3 ;  /* 0x0000003309047291 */ /* 0x000fe2000f8e183f */
[----:B------:R-:W-:-:S08]  /*1e90*/  SHF.L.U32 R4, R6, 0x1f, RZ ;  /* 0x0000001f06047819 */ /* 0x000fd000000006ff */
[----:B------:R2:W3:Y:S01]  /*1ea0*/  SYNCS.PHASECHK.TRANS64.TRYWAIT P1, [UR4], R4 ;  /* 0x00000004ff0075a7 */ /* 0x0004e20008020144 */
[----:B------:R-:W-:Y:S05]  /*1eb0*/  @!P0 BRA `(.L_x_30) ;  /* 0x0000000000048947 */ /* 0x000fea0003800000 */
[----:B-1----:R-:W-:Y:S01]  /*1ec0*/  BPT.TRAP 0x1 ;  /* 0x000000040000795c */ /* 0x002fe20000300000 */
.L_x_30:
[----:B---3--:R-:W-:Y:S05]  /*1ed0*/  @P1 BRA `(.L_x_31) ;  /* 0x0000000000081947 */ /* 0x008fea0003800000 */
[----:B------:R-:W3:Y:S02]  /*1ee0*/  SYNCS.PHASECHK.TRANS64.TRYWAIT P1, [UR4], R4 ;  /* 0x00000004ff0075a7 */ /* 0x000ee40008020144 */
[----:B---3--:R-:W-:Y:S05]  /*1ef0*/  @!P1 BRA `(.L_x_32) ;  /* 0x000000b800989947 */ /* 0x008fea0003800000 */
.L_x_31:
[----:B------:R-:W-:Y:S01]  /*1f00*/  ULEA UR10, UR9, UR44, 0xa ;  /* 0x0000002c090a7291 */ /* 0x000fe2000f8e503f */
[----:B------:R-:W-:Y:S01]  /*1f10*/  WARPGROUP.ARRIVE ;  /* 0x00000000000079c5 */ /* 0x000fe20000000000 */
[----:B------:R-:W-:Y:S01]  /*1f20*/  ULEA UR11, UR9, UR8, 0xa ;  /* 0x00000008090b7291 */ /* 0x000fe2000f8e503f */
[----:B------:R-:W-:Y:S01]  /*1f30*/  UMOV UR5, 0x40000040 ;  /* 0x4000004000057882 */ /* 0x000fe20000000000 */
[----:B------:R-:W-:-:S03]  /*1f40*/  UMOV UR7, 0x40000040 ;  /* 0x4000004000077882 */ /* 0x000fc60000000000 */
[----:B------:R-:W-:Y:S02]  /*1f50*/  UMOV UR4, UR10 ;  /* 0x0000000a00047c82 */ /* 0x000fe40008000000 */
[----:B------:R-:W-:Y:S02]  /*1f60*/  UMOV UR6, UR11 ;  /* 0x0000000b00067c82 */ /* 0x000fe40008000000 */
[----:B------:R-:W-:Y:S01]  /*1f70*/  HGMMA.64x128x16.F32.BF16 R24, gdesc[UR4], R24, gsb0 ;  /* 0x01e00000041879f0 */ /* 0x000fe20008001818 */
[----:B------:R-:W-:Y:S02]  /*1f80*/  UIADD3 UR4, UR10, 0x2, URZ ;  /* 0x000000020a047890 */ /* 0x000fe4000fffe03f */
[----:B------:R-:W-:Y:S01]  /*1f90*/  UIADD3 UR6, UR11, 0x2, URZ ;  /* 0x000000020b067890 */ /* 0x000fe2000fffe03f */
[----:B------:R-:W-:Y:S01]  /*1fa0*/  UMOV UR5, 0x40000040 ;  /* 0x4000004000057882 */ /* 0x000fe20000000000 */
[----:B------:R-:W-:Y:S01]  /*1fb0*/  UMOV UR7, 0x40000040 ;  /* 0x4000004000077882 */ /* 0x000fe20000000000 */
[----:B------:R-:W-:-:S02]  /*1fc0*/  WARPGROUP.DEPBAR.LE gsb0, 0x0 ;  /* 0x00008000000079c5 */ /* 0x000fc40000010000 */
        /* <DEDUP_REMOVED lines=18> */
[----:B-1----:R-:W-:Y:S01]  /*20f0*/  BPT.TRAP 0x1 ;  /* 0x000000040000795c */ /* 0x002fe20000300000 */
.L_x_33:
[----:B------:R-:W-:-:S13]  /*2100*/  ISETP.NE.AND P1, PT, R88, RZ, PT ;  /* 0x000000ff5800720c */ /* 0x000fda0003f25270 */
[----:B--23--:R-:W-:-:S05]  /*2110*/  @P1 LEA R4, R3, UR51, 0x3 ;  /* 0x0000003303041c11 */ /* 0x00cfca000f8e18ff */
[----:B------:R-:W-:-:S05]  /*2120*/  @P1 VIADD R4, R4, 0x30 ;  /* 0x0000003004041836 */ /* 0x000fca0000000000 */
[----:B------:R-:W-:-:S04]  /*2130*/  @P1 PRMT R4, R89, 0x654, R4 ;  /* 0x0000065459041816 */ /* 0x000fc80000000004 */
[----:B------:R2:W-:Y:S01]  /*2140*/  @P1 SYNCS.ARRIVE.TRANS64.RED.A1T0 RZ, [R4+URZ], RZ ;  /* 0x000000ff04ff19a7 */ /* 0x0005e2000810043f */
[----:B------:R-:W-:-:S13]  /*2150*/  ISETP.GT.U32.AND P1, PT, R19, 0x1, PT ;  /* 0x000000011300780c */ /* 0x000fda0003f24070 */
[----:B--2---:R-:W-:Y:S05]  /*2160*/  @P1 BRA `(.L_x_34) ;  /* 0x0000000000041947 */ /* 0x004fea0003800000 */
[----:B-1----:R-:W-:Y:S01]  /*2170*/  BPT.TRAP 0x1 ;  /* 0x000000040000795c */ /* 0x002fe20000300000 */
.L_x_34:
[----:B------:R-:W-:Y:S01]  /*2180*/  UIADD3 UR9, UR9, 0x1, URZ ;  /* 0x0000000109097890 */ /* 0x000fe2000fffe03f */
[C---:B------:R-:W-:Y:S01]  /*2190*/  ISETP.GT.AND P2, PT, R0.reuse, 0x1, PT ;  /* 0x000000010000780c */ /* 0x040fe20003f44270 */
[----:B------:R-:W-:Y:S01]  /*21a0*/  VIADD R0, R0, 0xffffffff ;  /* 0xffffffff00007836 */ /* 0x000fe20000000000 */
[----:B------:R-:W-:Y:S01]  /*21b0*/  IADD3 R3, R3, 0x1, RZ ;  /* 0x0000000103037810 */ /* 0x000fe20007ffe0ff */
[----:B------:R-:W-:-:S03]  /*21c0*/  UISETP.NE.AND UP0, UPT, UR9, 0x6, UPT ;  /* 0x000000060900788c */ /* 0x000fc6000bf05270 */
[C---:B------:R-:W-:Y:S01]  /*21d0*/  ISETP.NE.AND P1, PT, R3.reuse, 0x6, PT ;  /* 0x000000060300780c */ /* 0x040fe20003f25270 */
[----:B------:R-:W-:Y:S02]  /*21e0*/  USEL UR4, URZ, 0x1, UP0 ;  /* 0x000000013f047887 */ /* 0x000fe40008000000 */
[----:B------:R-:W-:Y:S01]  /*21f0*/  USEL UR9, UR9, URZ, UP0 ;  /* 0x0000003f09097287 */ /* 0x000fe20008000000 */
[----:B------:R-:W-:-:S03]  /*2200*/  SEL R3, R3, RZ, P1 ;  /* 0x000000ff03037207 */ /* 0x000fc60000800000 */
[----:B------:R-:W-:Y:S01]  /*2210*/  LOP3.LUT R6, R6, UR4, RZ, 0x3c, !PT ;  /* 0x0000000406067c12 */ /* 0x000fe2000f8e3cff */
[----:B------:R-:W-:Y:S07]  /*2220*/  @P2 BRA `(.L_x_35) ;  /* 0xfffffffc000c2947 */ /* 0x000fee000383ffff */
.L_x_28:
[----:B--23--:R-:W2:Y:S02]  /*2230*/  LDC R0, c[0x0][0x28c] ;  /* 0x0000a300ff007b82 */ /* 0x00cea40000000800 */
[----:B--2---:R-:W-:-:S13]  /*2240*/  ISETP.GE.AND P1, PT, R0, 0x1, PT ;  /* 0x000000010000780c */ /* 0x004fda0003f26270 */
[----:B------:R-:W-:Y:S05]  /*2250*/  @!P1 BRA `(.L_x_36) ;  /* 0x0000000000449947 */ /* 0x000fea0003800000 */
[----:B------:R-:W-:Y:S05]  /*2260*/  @!P0 BRA `(.L_x_37) ;  /* 0x0000000000048947 */ /* 0x000fea0003800000 */
[----:B-1----:R-:W-:Y:S01]  /*2270*/  BPT.TRAP 0x1 ;  /* 0x000000040000795c */ /* 0x002fe20000300000 */
.L_x_37:
[----:B------:R-:W-:-:S13]  /*2280*/  ISETP.NE.AND P0, PT, R88, RZ, PT ;  /* 0x000000ff5800720c */ /* 0x000fda0003f05270 */
[----:B------:R-:W-:-:S05]  /*2290*/  VOTEU.ANY UP0, P0 ;  /* 0x00000000003f7886 */ /* 0x000fca0000000100 */
[----:B------:R-:W-:-:S06]  /*22a0*/  @UP0 UIADD3 UR4, UR49, UR43, URZ ;  /* 0x0000002b31040290 */ /* 0x000fcc000fffe03f */
[----:B------:R-:W-:Y:S01]  /*22b0*/  MOV R4, UR4 ;  /* 0x0000000400047c02 */ /* 0x000fe20008000f00 */
[----:B------:R-:W-:-:S04]  /*22c0*/  IMAD.U32 R3, RZ, RZ, UR4 ;  /* 0x00000004ff037e24 */ /* 0x000fc8000f8e00ff */
[----:B------:R-:W-:-:S05]  /*22d0*/  @P0 IMAD.WIDE.U32 R4, R4, -0x55555555, RZ ;  /* 0xaaaaaaab04040825 */ /* 0x000fca00078e00ff */
[----:B------:R-:W-:-:S05]  /*22e0*/  @P0 SHF.R.U32.HI R0, RZ, 0x2, R5 ;  /* 0x00000002ff000819 */ /* 0x000fca0000011605 */
[----:B------:R-:W-:-:S05]  /*22f0*/  @P0 IMAD R0, R0, -0x6, R3 ;  /* 0xfffffffa00000824 */ /* 0x000fca00078e0203 */
[----:B------:R-:W-:-:S04]  /*2300*/  @P0 LEA R0, R0, UR51, 0x3 ;  /* 0x0000003300000c11 */ /* 0x000fc8000f8e18ff */
[----:B------:R-:W-:-:S04]  /*2310*/  @P0 IADD3 R0, R0, 0x30, RZ ;  /* 0x0000003000000810 */ /* 0x000fc80007ffe0ff */
[----:B------:R-:W-:-:S04]  /*2320*/  @P0 PRMT R0, R89, 0x654, R0 ;  /* 0x0000065459000816 */ /* 0x000fc80000000000 */
[----:B------:R2:W-:Y:S01]  /*2330*/  @P0 SYNCS.ARRIVE.TRANS64.RED.A1T0 RZ, [R0+URZ], RZ ;  /* 0x000000ff00ff09a7 */ /* 0x0005e2000810043f */
[----:B------:R-:W-:-:S13]  /*2340*/  ISETP.GT.U32.AND P0, PT, R19, 0x1, PT ;  /* 0x000000011300780c */ /* 0x000fda0003f04070 */
[----:B--2---:R-:W-:Y:S05]  /*2350*/  @P0 BRA `(.L_x_36) ;  /* 0x0000000000040947 */ /* 0x004fea0003800000 */
[----:B-1----:R-:W-:Y:S01]  /*2360*/  BPT.TRAP 0x1 ;  /* 0x000000040000795c */ /* 0x002fe20000300000 */
.L_x_36:
[----:B------:R-:W-:Y:S01]  /*2370*/  UIADD3 UR6, UR51, 0x200, URZ ;  /* 0x0000020033067890 */ /* 0x000fe2000fffe03f */
[----:B------:R-:W-:Y:S01]  /*2380*/  R2UR UR46, R22 ;  /* 0x00000000162e72ca */ /* 0x000fe200000e0000 */
[----:B------:R-:W-:Y:S01]  /*2390*/  UIADD3 UR43, UR48, UR43, URZ ;  /* 0x0000002b302b7290 */ /* 0x000fe2000fffe03f */
[----:B------:R-:W-:Y:S01]  /*23a0*/  R2UR UR45, R99 ;  /* 0x00000000632d72ca */ /* 0x000fe200000e0000 */
[----:B------:R-:W-:Y:S02]  /*23b0*/  UISETP.GE.U32.AND UP1, UPT, UR48, 0x6, UPT ;  /* 0x000000063000788c */ /* 0x000fe4000bf26070 */
[----:B------:R-:W-:Y:S02]  /*23c0*/  ULOP3.LUT UP2, URZ, UR6, 0x1bf, URZ, 0xc0, !UPT ;  /* 0x000001bf063f7892 */ /* 0x000fe4000f84c03f */
[----:B------:R-:W-:-:S04]  /*23d0*/  UISETP.GT.U32.AND UP0, UPT, UR43, 0x5, UPT ;  /* 0x000000052b00788c */ /* 0x000fc8000bf04070 */
[----:B------:R-:W-:Y:S01]  /*23e0*/  UISETP.LT.U32.AND UP0, UPT, UR48, 0x6, UP0 ;  /* 0x000000063000788c */ /* 0x000fe20008701070 */
[----:B------:R-:W-:Y:S01]  /*23f0*/  PLOP3.LUT P0, PT, PT, PT, UP2, 0x80, 0x0 ;  /* 0x000000000000781c */ /* 0x000fe20003f0f028 */
[----:B------:R-:W-:Y:S02]  /*2400*/  USHF.L.U32 UR46, UR46, 0x7, URZ ;  /* 0x000000072e2e7899 */ /* 0x000fe4000800063f */
[----:B------:R-:W-:Y:S02]  /*2410*/  @UP1 UIMAD.WIDE.U32 UR4, UR43, -0x55555555, URZ ;  /* 0xaaaaaaab2b0418a5 */ /* 0x000fe4000f8e003f */
[----:B------:R-:W-:Y:S02]  /*2420*/  USEL UR6, URZ, 0x1, !UP0 ;  /* 0x000000013f067887 */ /* 0x000fe4000c000000 */
[----:B------:R-:W-:Y:S02]  /*2430*/  @UP1 USHF.R.U32.HI UR4, URZ, 0x2, UR5 ;  /* 0x000000023f041899 */ /* 0x000fe40008011605 */
[----:B------:R-:W-:-:S02]  /*2440*/  ULOP3.LUT UR42, UR42, UR6, URZ, 0x3c, !UPT ;  /* 0x000000062a2a7292 */ /* 0x000fc4000f8e3c3f */
[----:B------:R-:W-:Y:S02]  /*2450*/  USHF.L.U32 UR45, UR45, 0x7, URZ ;  /* 0x000000072d2d7899 */ /* 0x000fe4000800063f */
[----:B------:R-:W-:Y:S01]  /*2460*/  @UP1 ULOP3.LUT UR42, UR42, 0x1, UR4, 0x78, !UPT ;  /* 0x000000012a2a1892 */ /* 0x000fe2000f8e7804 */
[----:B------:R-:W-:Y:S11]  /*2470*/  @!P0 BRA `(.L_x_38) ;  /* 0x00000000007c8947 */ /* 0x000ff60003800000 */
[----:B------:R-:W-:Y:S01]  /*2480*/  MOV R22, 0x0 ;  /* 0x0000000000167802 */ /* 0x000fe20000000f00 */
[----:B------:R-:W-:Y:S01]  /*2490*/  ULDC.64 UR4, c[0x4][0x80] ;  /* 0x0100200000047ab9 */ /* 0x000fe20000000a00 */
[----:B------:R-:W-:Y:S01]  /*24a0*/  ULDC.64 UR6, c[0x4][0x10] ;  /* 0x0100040000067ab9 */ /* 0x000fe20000000a00 */
[----:B------:R-:W-:Y:S01]  /*24b0*/  IMAD.U32 R4, RZ, RZ, UR4 ;  /* 0x00000004ff047e24 */ /* 0x000fe2000f8e00ff */
[----:B------:R2:W3:Y:S01]  /*24c0*/  LDC.64 R14, c[0x4][R22] ;  /* 0x01000000160e7b82 */ /* 0x0004e20000000a00 */
[----:B------:R-:W-:Y:S01]  /*24d0*/  MOV R5, UR5 ;  /* 0x0000000500057c02 */ /* 0x000fe20008000f00 */
[----:B------:R-:W-:Y:S01]  /*24e0*/  ULDC.64 UR4, c[0x4][0x88] ;  /* 0x0100220000047ab9 */ /* 0x000fe20000000a00 */
[----:B------:R-:W-:Y:S01]  /*24f0*/  IMAD.U32 R10, RZ, RZ, UR6 ;  /* 0x00000006ff0a7e24 */ /* 0x000fe2000f8e00ff */
[----:B------:R-:W-:Y:S01]  /*2500*/  MOV R7, UR5 ;  /* 0x0000000500077c02 */ /* 0x000fe20008000f00 */
[----:B------:R-:W-:Y:S01]  /*2510*/  IMAD.U32 R6, RZ, RZ, UR4 ;  /* 0x00000004ff067e24 */ /* 0x000fe2000f8e00ff */
[----:B------:R-:W-:Y:S01]  /*2520*/  MOV R11, UR7 ;  /* 0x00000007000b7c02 */ /* 0x000fe20008000f00 */
[----:B------:R-:W-:Y:S01]  /*2530*/  IMAD.MOV.U32 R8, RZ, RZ, 0x70 ;  /* 0x00000070ff087424 */ /* 0x000fe200078e00ff */
[----:B------:R-:W-:Y:S01]  /*2540*/  MOV R12, 0x1 ;  /* 0x00000001000c7802 */ /* 0x000fe20000000f00 */
[----:B--2---:R-:W-:-:S07]  /*2550*/  IMAD.MOV.U32 R13, RZ, RZ, RZ ;  /* 0x000000ffff0d7224 */ /* 0x004fce00078e00ff */
[----:B------:R-:W-:-:S07]  /*2560*/  LEPC R20, `(.L_x_39) ;  /* 0x000000001014794e */ /* 0x000fce0000000000 */
[----:B-1-3-5:R-:W-:Y:S05]  /*2570*/  CALL.ABS.NOINC R14 ;  /* 0x000000000e007343 */ /* 0x02afea0003c00000 */
.L_x_39:
[----:B------:R-:W1:Y:S01]  /*2580*/  LDC.64 R22, c[0x4][R22] ;  /* 0x0100000016167b82 */ /* 0x000e620000000a00 */
[----:B------:R-:W-:Y:S01]  /*2590*/  ULDC.64 UR4, c[0x4][0x80] ;  /* 0x0100200000047ab9 */ /* 0x000fe20000000a00 */
[----:B------:R-:W-:Y:S01]  /*25a0*/  ULDC.64 UR6, c[0x4][0x10] ;  /* 0x0100040000067ab9 */ /* 0x000fe20000000a00 */
[----:B------:R-:W-:Y:S01]  /*25b0*/  MOV R4, UR4 ;  /* 0x0000000400047c02 */ /* 0x000fe20008000f00 */
        /* <DEDUP_REMOVED lines=8> */
[----:B------:R-:W-:-:S07]  /*2640*/  MOV R13, RZ ;  /* 0x000000ff000d7202 */ /* 0x000fce0000000f00 */
[----:B------:R-:W-:-:S07]  /*2650*/  LEPC R20, `(.L_x_38) ;  /* 0x000000001014794e */ /* 0x000fce0000000000 */
[----:B-1----:R-:W-:Y:S05]  /*2660*/  CALL.ABS.NOINC R22 ;  /* 0x0000000016007343 */ /* 0x002fea0003c00000 */
.L_x_38:
[----:B------:R-:W2:Y:S02]  /*2670*/  LDC.64 R8, c[0x0][0x590] ;  /* 0x00016400ff087b82 */ /* 0x000ea40000000a00 */
[----:B--2---:R-:W-:-:S04]  /*2680*/  ISETP.NE.U32.AND P2, PT, R8, RZ, PT ;  /* 0x000000ff0800720c */ /* 0x004fc80003f45070 */
[----:B------:R-:W-:-:S13]  /*2690*/  ISETP.NE.AND.EX P2, PT, R9, RZ, PT, P2 ;  /* 0x000000ff0900720c */ /* 0x000fda0003f45320 */
[----:B------:R-:W-:Y:S05]  /*26a0*/  @!P2 BRA `(.L_x_40) ;  /* 0x000000000034a947 */ /* 0x000fea0003800000 */
[----:B------:R-:W-:Y:S02]  /*26b0*/  ULDC.64 UR4, c[0x0][0x588] ;  /* 0x0001620000047ab9 */ /* 0x000fe40000000a00 */
[----:B------:R-:W-:-:S04]  /*26c0*/  ISETP.NE.U32.AND P0, PT, RZ, UR4, PT ;  /* 0x00000004ff007c0c */ /* 0x000fc8000bf05070 */
[----:B------:R-:W-:-:S13]  /*26d0*/  ISETP.NE.AND.EX P0, PT, RZ, UR5, PT, P0 ;  /* 0x00000005ff007c0c */ /* 0x000fda000bf05300 */
[----:B------:R-:W-:Y:S05]  /*26e0*/  @!P0 BRA `(.L_x_41) ;  /* 0x0000000000188947 */ /* 0x000fea0003800000 */
[----:B------:R-:W2:Y:S01]  /*26f0*/  LDC.64 R4, c[0x0][0x588] ;  /* 0x00016200ff047b82 */ /* 0x000ea20000000a00 */
[----:B------:R-:W-:-:S04]  /*2700*/  IMAD R3, R8, UR47, RZ ;  /* 0x0000002f08037c24 */ /* 0x000fc8000f8e02ff */
[----:B--2---:R-:W-:-:S05]  /*2710*/  IMAD.WIDE R4, R3, 0x4, R4 ;  /* 0x0000000403047825 */ /* 0x004fca00078e0204 */
[----:B-----5:R2:W5:Y:S01]  /*2720*/  LDG.E R94, desc[UR52][R4.64] ;  /* 0x00000034045e7981 */ /* 0x020562000c1e1900 */
[----:B------:R-:W-:Y:S01]  /*2730*/  IMAD.MOV.U32 R90, RZ, RZ, 0x1 ;  /* 0x00000001ff5a7424 */ /* 0x000fe200078e00ff */
[----:B------:R-:W-:Y:S06]  /*2740*/  BRA `(.L_x_40) ;  /* 0x00000000000c7947 */ /* 0x000fec0003800000 */
.L_x_41:
[----:B------:R-:W-:Y:S01]  /*2750*/  ULDC UR4, c[0x0][0x580] ;  /* 0x0001600000047ab9 */ /* 0x000fe20000000800 */
[----:B------:R-:W-:Y:S01]  /*2760*/  MOV R90, 0x1 ;  /* 0x00000001005a7802 */ /* 0x000fe20000000f00 */
[----:B-----5:R-:W-:-:S07]  /*2770*/  IMAD.U32 R94, RZ, RZ, UR4 ;  /* 0x00000004ff5e7e24 */ /* 0x020fce000f8e00ff */
.L_x_40:
[----:B------:R-:W3:Y:S02]  /*2780*/  LDC.64 R6, c[0x0][0x5b0] ;  /* 0x00016c00ff067b82 */ /* 0x000ee40000000a00 */
[----:B---3--:R-:W-:-:S04]  /*2790*/  ISETP.NE.U32.AND P0, PT, R6, RZ, PT ;  /* 0x000000ff0600720c */ /* 0x008fc80003f05070 */
[----:B------:R-:W-:-:S13]  /*27a0*/  ISETP.NE.AND.EX P0, PT, R7, RZ, PT, P0 ;  /* 0x000000ff0700720c */ /* 0x000fda0003f05300 */
[----:B------:R-:W-:Y:S05]  /*27b0*/  @!P0 BRA `(.L_x_42) ;  /* 0x00000000002c8947 */ /* 0x000fea0003800000 */
[----:B------:R-:W-:Y:S02]  /*27c0*/  ULDC.64 UR4, c[0x0][0x5a8] ;  /* 0x00016a0000047ab9 */ /* 0x000fe40000000a00 */
[----:B------:R-:W-:-:S04]  /*27d0*/  ISETP.NE.U32.AND P0, PT, RZ, UR4, PT ;  /* 0x00000004ff007c0c */ /* 0x000fc8000bf05070 */
[----:B------:R-:W-:-:S13]  /*27e0*/  ISETP.NE.AND.EX P0, PT, RZ, UR5, PT, P0 ;  /* 0x00000005ff007c0c */ /* 0x000fda000bf05300 */
[----:B------:R-:W-:Y:S05]  /*27f0*/  @!P0 BRA `(.L_x_43) ;  /* 0x0000000000148947 */ /* 0x000fea0003800000 */
[----:B--2---:R-:W2:Y:S01]  /*2800*/  LDC.64 R4, c[0x0][0x5a8] ;  /* 0x00016a00ff047b82 */ /* 0x004ea20000000a00 */
[----:B------:R-:W-:-:S04]  /*2810*/  IMAD R3, R6, UR47, RZ ;  /* 0x0000002f06037c24 */ /* 0x000fc8000f8e02ff */
[----:B--2---:R-:W-:-:S05]  /*2820*/  IMAD.WIDE R4, R3, 0x4, R4 ;  /* 0x0000000403047825 */ /* 0x004fca00078e0204 */
[----:B-----5:R3:W5:Y:S01]  /*2830*/  LDG.E R93, desc[UR52][R4.64] ;  /* 0x00000034045d7981 */ /* 0x020762000c1e1900 */
[----:B------:R-:W-:Y:S05]  /*2840*/  BRA `(.L_x_42) ;  /* 0x0000000000087947 */ /* 0x000fea0003800000 */
.L_x_43:
[----:B------:R-:W-:Y:S02]  /*2850*/  ULDC UR4, c[0x0][0x5a0] ;  /* 0x0001680000047ab9 */ /* 0x000fe40000000800 */
[----:B-----5:R-:W-:-:S07]  /*2860*/  MOV R93, UR4 ;  /* 0x00000004005d7c02 */ /* 0x020fce0008000f00 */
.L_x_42:
[----:B------:R-:W-:Y:S01]  /*2870*/  ULDC.64 UR4, c[0x0][0x588] ;  /* 0x0001620000047ab9 */ /* 0x000fe20000000a00 */
[----:B------:R-:W-:Y:S01]  /*2880*/  ISETP.NE.U32.AND P3, PT, R8, RZ, PT ;  /* 0x000000ff0800720c */ /* 0x000fe20003f65070 */
[----:B------:R-:W-:Y:S02]  /*2890*/  UISETP.NE.U32.AND UP0, UPT, UR4, URZ, UPT ;  /* 0x0000003f0400728c */ /* 0x000fe4000bf05070 */
[----:B------:R-:W-:Y:S02]  /*28a0*/  ISETP.NE.U32.AND P4, PT, RZ, UR4, PT ;  /* 0x00000004ff007c0c */ /* 0x000fe4000bf85070 */
[----:B------:R-:W-:Y:S01]  /*28b0*/  ISETP.NE.AND.EX P3, PT, R9, RZ, PT, P3 ;  /* 0x000000ff0900720c */ /* 0x000fe20003f65330 */
[----:B------:R-:W-:Y:S02]  /*28c0*/  UISETP.NE.AND.EX UP0, UPT, UR5, URZ, UPT, UP0 ;  /* 0x0000003f0500728c */ /* 0x000fe4000bf05300 */
[----:B------:R-:W-:Y:S02]  /*28d0*/  ISETP.NE.AND.EX P4, PT, RZ, UR5, PT, P4 ;  /* 0x00000005ff007c0c */ /* 0x000fe4000bf85340 */
[----:B------:R-:W-:-:S02]  /*28e0*/  PLOP3.LUT P0, PT, PT, PT, PT, 0x8, 0x0 ;  /* 0x000000000000781c */ /* 0x000fc40003f0e170 */
[----:B------:R-:W-:-:S04]  /*28f0*/  PLOP3.LUT P1, PT, PT, PT, UP0, 0x80, 0x0 ;  /* 0x000000000000781c */ /* 0x000fc80003f2f008 */
[----:B------:R-:W-:-:S05]  /*2900*/  PLOP3.LUT P1, PT, P1, PT, PT, 0x8, 0x0 ;  /* 0x000000000000781c */ /* 0x000fca0000f2e170 */
[----:B------:R-:W-:Y:S08]  /*2910*/  @P4 BRA P3, `(.L_x_44) ;  /* 0x0000000000244947 */ /* 0x000ff00001800000 */
[----:B------:R-:W-:Y:S04]  /*2920*/  BSSY B0, `(.L_x_44) ;  /* 0x0000008000007945 */ /* 0x000fe80003800000 */
[----:B------:R-:W-:Y:S05]  /*2930*/  @!P2 BRA `(.L_x_45) ;  /* 0x000000000014a947 */ /* 0x000fea0003800000 */
[----:B------:R-:W-:Y:S02]  /*2940*/  LOP3.LUT P3, RZ, R90, 0xff, RZ, 0xc0, !PT ;  /* 0x000000ff5aff7812 */ /* 0x000fe4000786c0ff */
[----:B------:R-:W-:-:S11]  /*2950*/  PLOP3.LUT P0, PT, P1, PT, PT, 0x80, 0x0 ;  /* 0x000000000000781c */ /* 0x000fd60000f0f070 */
[----:B------:R-:W-:Y:S05]  /*2960*/  @!P3 BRA `(.L_x_46) ;  /* 0x00000000000cb947 */ /* 0x000fea0003800000 */
[----:B-----5:R-:W-:Y:S01]  /*2970*/  FSETP.EQ.AND P0, PT, R94, RZ, PT ;  /* 0x000000ff5e00720b */ /* 0x020fe20003f02000 */
[----:B------:R-:W-:-:S12]  /*2980*/  BRA `(.L_x_46) ;  /* 0x0000000000047947 */ /* 0x000fd80003800000 */
.L_x_45:
[----:B-----5:R-:W-:-:S13]  /*2990*/  FSETP.EQ.AND P0, PT, R94, RZ, PT ;  /* 0x000000ff5e00720b */ /* 0x020fda0003f02000 */
.L_x_46:
[----:B-1----:R-:W-:Y:S05]  /*29a0*/  BSYNC B0 ;  /* 0x0000000000007941 */ /* 0x002fea0003800000 */
.L_x_44:
[----:B------:R-:W-:Y:S04]  /*29b0*/  BSSY B0, `(.L_x_47) ;  /* 0x0000007000007945 */ /* 0x000fe80003800000 */
[----:B------:R-:W-:Y:S05]  /*29c0*/  @!P2 BRA `(.L_x_48) ;  /* 0x000000000010a947 */ /* 0x000fea0003800000 */
[----:B------:R-:W-:-:S13]  /*29d0*/  LOP3.LUT P2, RZ, R90, 0xff, RZ, 0xc0, !PT ;  /* 0x000000ff5aff7812 */ /* 0x000fda000784c0ff */
[----:B------:R-:W-:Y:S05]  /*29e0*/  @!P2 BRA `(.L_x_49) ;  /* 0x00000000000ca947 */ /* 0x000fea0003800000 */
[----:B-----5:R-:W-:Y:S01]  /*29f0*/  FSETP.EQ.AND P1, PT, R94, RZ, PT ;  /* 0x000000ff5e00720b */ /* 0x020fe20003f22000 */
[----:B------:R-:W-:-:S12]  /*2a00*/  BRA `(.L_x_49) ;  /* 0x0000000000047947 */ /* 0x000fd80003800000 */
.L_x_48:
[----:B-----5:R-:W-:-:S13]  /*2a10*/  FSETP.EQ.AND P1, PT, R94, RZ, PT ;  /* 0x000000ff5e00720b */ /* 0x020fda0003f22000 */
.L_x_49:
[----:B-1----:R-:W-:Y:S05]  /*2a20*/  BSYNC B0 ;  /* 0x0000000000007941 */ /* 0x002fea0003800000 */
.L_x_47:
[----:B------:R-:W-:Y:S01]  /*2a30*/  BSSY B0, `(.L_x_50) ;  /* 0x000001b000007945 */ /* 0x000fe20003800000 */
[----:B------:R-:W-:Y:S01]  /*2a40*/  LOP3.LUT R95, R95, 0x1, RZ, 0x3c, !PT ;  /* 0x000000015f5f7812 */ /* 0x000fe200078e3cff */
[----:B------:R-:W-:Y:S01]  /*2a50*/  IMAD.MOV.U32 R6, RZ, RZ, RZ ;  /* 0x000000ffff067224 */ /* 0x000fe200078e00ff */
[----:B------:R-:W-:Y:S02]  /*2a60*/  CS2R R10, SRZ ;  /* 0x00000000000a7805 */ /* 0x000fe4000001ff00 */
[----:B------:R-:W-:Y:S02]  /*2a70*/  CS2R R8, SRZ ;  /* 0x0000000000087805 */ /* 0x000fe4000001ff00 */
[----:B------:R-:W-:Y:S02]  /*2a80*/  CS2R R14, SRZ ;  /* 0x00000000000e7805 */ /* 0x000fe4000001ff00 */
[----:B------:R-:W-:Y:S01]  /*2a90*/  CS2R R12, SRZ ;  /* 0x00000000000c7805 */ /* 0x000fe2000001ff00 */
[----:B------:R-:W-:Y:S06]  /*2aa0*/  @P0 BRA `(.L_x_51) ;  /* 0x00000000004c0947 */ /* 0x000fec0003800000 */
[----:B------:R-:W-:-:S13]  /*2ab0*/  ISETP.NE.AND P2, PT, R105, 0x3, PT ;  /* 0x000000036900780c */ /* 0x000fda0003f45270 */
[----:B------:R-:W-:Y:S05]  /*2ac0*/  @!P2 BRA `(.L_x_52) ;  /* 0x000000000004a947 */ /* 0x000fea0003800000 */
[----:B------:R-:W-:Y:S01]  /*2ad0*/  BPT.TRAP 0x1 ;  /* 0x000000040000795c */ /* 0x000fe20000300000 */
.L_x_52:
[----:B------:R-:W-:Y:S01]  /*2ae0*/  SHF.L.U32 R3, R95, 0x1f, RZ ;  /* 0x0000001f5f037819 */ /* 0x000fe200000006ff */
[----:B------:R-:W-:Y:S01]  /*2af0*/  BSSY B1, `(.L_x_53) ;  /* 0x0000005000017945 */ /* 0x000fe20003800000 */
[----:B------:R-:W-:Y:S02]  /*2b00*/  @!P1 LEA R0, R92, UR51, 0x1 ;  /* 0x000000335c009c11 */ /* 0x000fe4000f8e08ff */
[----:B------:R-:W1:Y:S01]  /*2b10*/  SYNCS.PHASECHK.TRANS64.TRYWAIT P2, [UR51+0x60], R3 ;  /* 0x00006003ff0075a7 */ /* 0x000e620008040173 */
[----:B------:R-:W-:Y:S01]  /*2b20*/  MOV R15, RZ ;  /* 0x000000ff000f7202 */ /* 0x000fe20000000f00 */
[----:B-1----:R-:W-:Y:S06]  /*2b30*/  @!P2 BRA `(.L_x_54) ;  /* 0x000000ac00a0a947 */ /* 0x002fec0003800000 */
.L_x_363:
[----:B------:R-:W-:Y:S05]  /*2b40*/  BSYNC B1 ;  /* 0x0000000000017941 */ /* 0x000fea0003800000 */
.L_x_53:
[----:B------:R-:W-:Y:S01]  /*2b50*/  IMAD.MOV.U32 R14, RZ, RZ, RZ ;  /* 0x000000ffff0e7224 */ /* 0x000fe200078e00ff */
[----:B------:R-:W-:Y:S02]  /*2b60*/  CS2R R12, SRZ ;  /* 0x00000000000c7805 */ /* 0x000fe4000001ff00 */
[----:B------:R-:W-:Y:S02]  /*2b70*/  MOV R10, RZ ;  /* 0x000000ff000a7202 */ /* 0x000fe40000000f00 */
[----:B------:R-:W-:Y:S01]  /*2b80*/  CS2R R8, SRZ ;  /* 0x0000000000087805 */ /* 0x000fe2000001ff00 */
[----:B-1----:R-:W-:Y:S01]  /*2b90*/  @!P1 IMAD R3, R97, 0x2, R0 ;  /* 0x0000000261039824 */ /* 0x002fe200078e0200 */
[----:B------:R-:W-:Y:S05]  /*2ba0*/  @!P1 WARPSYNC.ALL ;  /* 0x0000000000009948 */ /* 0x000fea0003800000 */
[----:B------:R1:W4:Y:S01]  /*2bb0*/  @!P1 LDSM.16.M88.4 R12, [R0+0x200] ;  /* 0x00020000000c983b */ /* 0x0003220000000200 */
[----:B------:R-:W-:-:S03]  /*2bc0*/  MOV R6, 0x1 ;  /* 0x0000000100067802 */ /* 0x000fc60000000f00 */
[----:B------:R1:W1:Y:S04]  /*2bd0*/  @!P1 LDSM.16.M88.4 R8, [R3+0x200] ;  /* 0x000200000308983b */ /* 0x0002680000000200 */
.L_x_51:
[----:B------:R-:W-:Y:S05]  /*2be0*/  BSYNC B0 ;  /* 0x0000000000007941 */ /* 0x000fea0003800000 */
.L_x_50:
[C---:B-1--4-:R-:W-:Y:S01]  /*2bf0*/  IMAD.U32 R3, R12.reuse, 0x10000, RZ ;  /* 0x000100000c037824 */ /* 0x052fe200078e00ff */
[----:B--23--:R-:W-:Y:S01]  /*2c00*/  LOP3.LUT R5, R12, 0xffff0000, RZ, 0xc0, !PT ;  /* 0xffff00000c057812 */ /* 0x00cfe200078ec0ff */
[C---:B------:R-:W-:Y:S01]  /*2c10*/  IMAD.U32 R109, R8.reuse, 0x10000, RZ ;  /* 0x00010000086d7824 */ /* 0x040fe200078e00ff */
[----:B------:R-:W-:Y:S01]  /*2c20*/  LOP3.LUT R111, R8, 0xffff0000, RZ, 0xc0, !PT ;  /* 0xffff0000086f7812 */ /* 0x000fe200078ec0ff */
[----:B-----5:R-:W-:Y:S01]  /*2c30*/  FMUL R8, R94, R3 ;  /* 0x000000035e087220 */ /* 0x020fe20000400000 */
[C---:B------:R-:W-:Y:S01]  /*2c40*/  IMAD.U32 R117, R10.reuse, 0x10000, RZ ;  /* 0x000100000a757824 */ /* 0x040fe200078e00ff */
[----:B------:R-:W-:Y:S01]  /*2c50*/  LOP3.LUT R119, R10, 0xffff0000, RZ, 0xc0, !PT ;  /* 0xffff00000a777812 */ /* 0x000fe200078ec0ff */
[C---:B------:R-:W-:Y:S01]  /*2c60*/  FMUL R10, R94.reuse, R5 ;  /* 0x000000055e0a7220 */ /* 0x040fe20000400000 */
[----:B------:R-:W-:Y:S01]  /*2c70*/  SHF.L.U32 R21, R13, 0x10, RZ ;  /* 0x000000100d157819 */ /* 0x000fe200000006ff */
[----:B------:R-:W-:Y:S02]  /*2c80*/  IMAD.MOV.U32 R130, RZ, RZ, 0x3bbb989d ;  /* 0x3bbb989dff827424 */ /* 0x000fe400078e00ff */
[----:B------:R-:W-:Y:S01]  /*2c90*/  FFMA R7, R93, R24, R8 ;  /* 0x000000185d077223 */ /* 0x000fe20000000008 */
[----:B------:R-:W-:Y:S01]  /*2ca0*/  LOP3.LUT R13, R13, 0xffff0000, RZ, 0xc0, !PT ;  /* 0xffff00000d0d7812 */ /* 0x000fe200078ec0ff */
[----:B------:R-:W-:Y:S01]  /*2cb0*/  FFMA R25, R93, R25, R10 ;  /* 0x000000195d197223 */ /* 0x000fe2000000000a */
[----:B------:R-:W-:Y:S01]  /*2cc0*/  MOV R132, 0x437c0000 ;  /* 0x437c000000847802 */ /* 0x000fe20000000f00 */
[----:B------:R-:W-:Y:S01]  /*2cd0*/  FMUL R12, R94, R21 ;  /* 0x000000155e0c7220 */ /* 0x000fe20000400000 */
[-C--:B------:R-:W-:Y:S01]  /*2ce0*/  FFMA.SAT R0, -R7, R130.reuse, 0.5 ;  /* 0x3f00000007007423 */ /* 0x080fe20000002182 */
[C---:B------:R-:W-:Y:S01]  /*2cf0*/  IMAD.U32 R23, R14.reuse, 0x10000, RZ ;  /* 0x000100000e177824 */ /* 0x040fe200078e00ff */
[----:B------:R-:W-:Y:S01]  /*2d00*/  LOP3.LUT R99, R14, 0xffff0000, RZ, 0xc0, !PT ;  /* 0xffff00000e637812 */ /* 0x000fe200078ec0ff */
[----:B------:R-:W-:Y:S01]  /*2d10*/  FMUL R14, R94, R13 ;  /* 0x0000000d5e0e7220 */ /* 0x000fe20000400000 */
[----:B------:R-:W-:Y:S01]  /*2d20*/  SHF.L.U32 R113, R9, 0x10, RZ ;  /* 0x0000001009717819 */ /* 0x000fe200000006ff */
[----:B------:R-:W-:Y:S01]  /*2d30*/  FFMA.SAT R5, -R25, R130, 0.5 ;  /* 0x3f00000019057423 */ /* 0x000fe20000002182 */
[----:B------:R-:W-:Y:S01]  /*2d40*/  LOP3.LUT R115, R9, 0xffff0000, RZ, 0xc0, !PT ;  /* 0xffff000009737812 */ /* 0x000fe200078ec0ff */
[----:B------:R-:W-:Y:S01]  /*2d50*/  FFMA R9, R93, R26, R12 ;  /* 0x0000001a5d097223 */ /* 0x000fe2000000000c */
[C---:B------:R-:W-:Y:S01]  /*2d60*/  SHF.L.U32 R101, R15.reuse, 0x10, RZ ;  /* 0x000000100f657819 */ /* 0x040fe200000006ff */
[-C--:B------:R-:W-:Y:S01]  /*2d70*/  FFMA.RM R0, R0, R132.reuse, 12582913 ;  /* 0x4b40000100007423 */ /* 0x080fe20000004084 */
[----:B------:R-:W-:Y:S01]  /*2d80*/  LOP3.LUT R15, R15, 0xffff0000, RZ, 0xc0, !PT ;  /* 0xffff00000f0f7812 */ /* 0x000fe200078ec0ff */
[----:B------:R-:W-:Y:S01]  /*2d90*/  FFMA.RM R21, R5, R132, 12582913 ;  /* 0x4b40000105157423 */ /* 0x000fe20000004084 */
[----:B------:R-:W-:Y:S01]  /*2da0*/  FFMA R27, R93, R27, R14 ;  /* 0x0000001b5d1b7223 */ /* 0x000fe2000000000e */
[----:B------:R-:W-:Y:S01]  /*2db0*/  FMUL R20, R94, R23 ;  /* 0x000000175e147220 */ /* 0x000fe20000400000 */
[-C--:B------:R-:W-:Y:S01]  /*2dc0*/  FFMA.SAT R5, -R9, R130.reuse, 0.5 ;  /* 0x3f00000009057423 */ /* 0x080fe20000002182 */
[----:B------:R-:W-:Y:S01]  /*2dd0*/  FADD R4, R0, -12583039 ;  /* 0xcb40007f00047421 */ /* 0x000fe20000000000 */
[C---:B------:R-:W-:Y:S01]  /*2de0*/  FMUL R100, R94.reuse, R15 ;  /* 0x0000000f5e647220 */ /* 0x040fe20000400000 */
[----:B------:R-:W-:Y:S01]  /*2df0*/  SHF.L.U32 R121, R11, 0x10, RZ ;  /* 0x000000100b797819 */ /* 0x000fe200000006ff */
[----:B------:R-:W-:Y:S01]  /*2e00*/  FFMA.SAT R15, -R27, R130, 0.5 ;  /* 0x3f0000001b0f7423 */ /* 0x000fe20000002182 */
[----:B------:R-:W-:Y:S01]  /*2e10*/  LOP3.LUT R3, R11, 0xffff0000, RZ, 0xc0, !PT ;  /* 0xffff00000b037812 */ /* 0x000fe200078ec0ff */
[----:B------:R-:W-:Y:S01]  /*2e20*/  FADD R104, R21, -12583039 ;  /* 0xcb40007f15687421 */ /* 0x000fe20000000000 */
[----:B------:R-:W-:Y:S01]  /*2e30*/  FFMA.RM R23, R5, R132, 12582913 ;  /* 0x4b40000105177423 */ /* 0x000fe20000004084 */
[----:B------:R-:W-:Y:S01]  /*2e40*/  FFMA R11, R93, R28, R20 ;  /* 0x0000001c5d0b7223 */ /* 0x000fe20000000014 */
[C---:B------:R-:W-:Y:S01]  /*2e50*/  FMUL R22, R94.reuse, R99 ;  /* 0x000000635e167220 */ /* 0x040fe20000400000 */
[----:B------:R-:W-:Y:S01]  /*2e60*/  FFMA R4, -R7, 1.4426950216293334961, -R4 ;  /* 0x3fb8aa3b07047823 */ /* 0x000fe20000000904 */
[----:B------:R-:W-:Y:S01]  /*2e70*/  FFMA.RM R99, R15, R132, 12582913 ;  /* 0x4b4000010f637423 */ /* 0x000fe20000004084 */
[----:B------:R-:W-:Y:S01]  /*2e80*/  FFMA R106, -R25, 1.4426950216293334961, -R104 ;  /* 0x3fb8aa3b196a7823 */ /* 0x000fe20000000968 */
[----:B------:R-:W-:Y:S01]  /*2e90*/  FADD R108, R23, -12583039 ;  /* 0xcb40007f176c7421 */ /* 0x000fe20000000000 */
[----:B------:R-:W-:Y:S01]  /*2ea0*/  FFMA.SAT R15, -R11, R130, 0.5 ;  /* 0x3f0000000b0f7423 */ /* 0x000fe20000002182 */
[----:B------:R-:W-:Y:S01]  /*2eb0*/  FFMA R4, -R7, 1.925963033500011079e-08, R4 ;  /* 0x32a5706007047823 */ /* 0x000fe20000000104 */
[----:B------:R-:W-:Y:S01]  /*2ec0*/  FFMA R29, R93, R29, R22 ;  /* 0x0000001d5d1d7223 */ /* 0x000fe20000000016 */
[C---:B------:R-:W-:Y:S01]  /*2ed0*/  FMUL R24, R94.reuse, R101 ;  /* 0x000000655e187220 */ /* 0x040fe20000400000 */
[----:B------:R-:W-:Y:S01]  /*2ee0*/  FFMA R13, -R25, 1.925963033500011079e-08, R106 ;  /* 0x32a57060190d7823 */ /* 0x000fe2000000016a */
[----:B------:R-:W-:Y:S01]  /*2ef0*/  FFMA R108, -R9, 1.4426950216293334961, -R108 ;  /* 0x3fb8aa3b096c7823 */ /* 0x000fe2000000096c */
[----:B------:R-:W-:Y:S01]  /*2f00*/  FFMA.RM R101, R15, R132, 12582913 ;  /* 0x4b4000010f657423 */ /* 0x000fe20000004084 */
[----:B------:R1:W2:Y:S01]  /*2f10*/  MUFU.EX2 R5, R4 ;  /* 0x0000000400057308 */ /* 0x0002a20000000800 */
[----:B------:R-:W-:Y:S01]  /*2f20*/  FFMA.SAT R15, -R29, R130, 0.5 ;  /* 0x3f0000001d0f7423 */ /* 0x000fe20000002182 */
[C---:B------:R-:W-:Y:S01]  /*2f30*/  FMUL R102, R94.reuse, R109 ;  /* 0x0000006d5e667220 */ /* 0x040fe20000400000 */
[----:B------:R-:W-:Y:S01]  /*2f40*/  FFMA R108, -R9, 1.925963033500011079e-08, R108 ;  /* 0x32a57060096c7823 */ /* 0x000fe2000000016c */
[C---:B------:R-:W-:Y:S01]  /*2f50*/  FMUL R104, R94.reuse, R113 ;  /* 0x000000715e687220 */ /* 0x040fe20000400000 */
[----:B------:R-:W-:Y:S01]  /*2f60*/  FFMA.RM R109, R15, R132, 12582913 ;  /* 0x4b4000010f6d7423 */ /* 0x000fe20000004084 */
[C---:B------:R-:W-:Y:S01]  /*2f70*/  FMUL R28, R94.reuse, R115 ;  /* 0x000000735e1c7220 */ /* 0x040fe20000400000 */
[C---:B------:R-:W-:Y:S01]  /*2f80*/  FMUL R26, R94.reuse, R111 ;  /* 0x0000006f5e1a7220 */ /* 0x040fe20000400000 */
[----:B------:R3:W-:Y:S01]  /*2f90*/  MUFU.EX2 R110, R13 ;  /* 0x0000000d006e7308 */ /* 0x0007e20000000800 */
[----:B-1----:R-:W-:Y:S01]  /*2fa0*/  FADD R4, R99, -12583039 ;  /* 0xcb40007f63047421 */ /* 0x002fe20000000000 */
[C---:B------:R-:W-:Y:S01]  /*2fb0*/  FFMA R34, R93.reuse, R34, R104 ;  /* 0x000000225d227223 */ /* 0x040fe20000000068 */
[----:B------:R-:W-:Y:S01]  /*2fc0*/  FMUL R106, R94, R117 ;  /* 0x000000755e6a7220 */ /* 0x000fe20000400000 */
[----:B------:R-:W-:Y:S01]  /*2fd0*/  FFMA R31, R93, R31, R100 ;  /* 0x0000001f5d1f7223 */ /* 0x000fe20000000064 */
[----:B------:R-:W-:Y:S01]  /*2fe0*/  FFMA R112, -R27, 1.4426950216293334961, -R4 ;  /* 0x3fb8aa3b1b707823 */ /* 0x000fe20000000904 */
[----:B------:R-:W-:Y:S01]  /*2ff0*/  FFMA.SAT R117, -R34, R130, 0.5 ;  /* 0x3f00000022757423 */ /* 0x000fe20000002182 */
[C---:B------:R-:W-:Y:S01]  /*3000*/  FFMA R35, R93.reuse, R35, R28 ;  /* 0x000000235d237223 */ /* 0x040fe2000000001c */
[----:B------:R1:W4:Y:S01]  /*3010*/  MUFU.EX2 R4, R108 ;  /* 0x0000006c00047308 */ /* 0x0003220000000800 */
[----:B---3--:R-:W-:Y:S01]  /*3020*/  FFMA R13, R93, R30, R24 ;  /* 0x0000001e5d0d7223 */ /* 0x008fe20000000018 */
[C---:B------:R-:W-:Y:S01]  /*3030*/  FMUL R30, R94.reuse, R119 ;  /* 0x000000775e1e7220 */ /* 0x040fe20000400000 */
[----:B------:R-:W-:Y:S01]  /*3040*/  FFMA.SAT R113, -R31, R130, 0.5 ;  /* 0x3f0000001f717423 */ /* 0x000fe20000002182 */
[----:B------:R-:W-:Y:S01]  /*3050*/  FFMA.RM R117, R117, R132, 12582913 ;  /* 0x4b40000175757423 */ /* 0x000fe20000004084 */
[----:B------:R-:W-:Y:S01]  /*3060*/  FFMA.SAT R15, -R13, R130, 0.5 ;  /* 0x3f0000000d0f7423 */ /* 0x000fe20000002182 */
[C---:B------:R-:W-:Y:S01]  /*3070*/  FFMA R33, R93.reuse, R33, R26 ;  /* 0x000000215d217223 */ /* 0x040fe2000000001a */
[C---:B------:R-:W-:Y:S01]  /*3080*/  FFMA R36, R93.reuse, R36, R106 ;  /* 0x000000245d247223 */ /* 0x040fe2000000006a */
[----:B------:R-:W-:Y:S01]  /*3090*/  FFMA R37, R93, R37, R30 ;  /* 0x000000255d257223 */ /* 0x000fe2000000001e */
[----:B-1----:R-:W-:Y:S01]  /*30a0*/  FADD R108, R109, -12583039 ;  /* 0xcb40007f6d6c7421 */ /* 0x002fe20000000000 */
[----:B------:R-:W-:Y:S01]  /*30b0*/  FFMA.RM R111, R15, R132, 12582913 ;  /* 0x4b4000010f6f7423 */ /* 0x000fe20000004084 */
[----:B------:R-:W-:Y:S01]  /*30c0*/  FFMA R15, R93, R32, R102 ;  /* 0x000000205d0f7223 */ /* 0x000fe20000000066 */
[C---:B------:R-:W-:Y:S01]  /*30d0*/  FMUL R32, R94.reuse, R3 ;  /* 0x000000035e207220 */ /* 0x040fe20000400000 */
[----:B------:R-:W-:Y:S01]  /*30e0*/  FFMA R116, -R29, 1.4426950216293334961, -R108 ;  /* 0x3fb8aa3b1d747823 */ /* 0x000fe2000000096c */
[----:B------:R-:W-:Y:S01]  /*30f0*/  FMUL R108, R94, R121 ;  /* 0x000000795e6c7220 */ /* 0x000fe20000400000 */
[----:B------:R-:W-:Y:S01]  /*3100*/  FFMA.SAT R121, -R35, R130, 0.5 ;  /* 0x3f00000023797423 */ /* 0x000fe20000002182 */
[----:B------:R-:W-:Y:S01]  /*3110*/  FFMA R39, R93, R39, R32 ;  /* 0x000000275d277223 */ /* 0x000fe20000000020 */
[----:B------:R-:W-:Y:S01]  /*3120*/  FFMA.RM R113, R113, R132, 12582913 ;  /* 0x4b40000171717423 */ /* 0x000fe20000004084 */
[----:B------:R-:W-:Y:S01]  /*3130*/  FFMA R38, R93, R38, R108 ;  /* 0x000000265d267223 */ /* 0x000fe2000000006c */
[----:B------:R-:W-:Y:S01]  /*3140*/  FADD R119, R117, -12583039 ;  /* 0xcb40007f75777421 */ /* 0x000fe20000000000 */
[-C--:B------:R-:W-:Y:S01]  /*3150*/  FFMA.SAT R3, -R15, R130.reuse, 0.5 ;  /* 0x3f0000000f037423 */ /* 0x080fe20000002182 */
[-C--:B------:R-:W-:Y:S01]  /*3160*/  FFMA.SAT R115, -R33, R130.reuse, 0.5 ;  /* 0x3f00000021737423 */ /* 0x080fe20000002182 */
[-C--:B------:R-:W-:Y:S01]  /*3170*/  FFMA.SAT R123, -R36, R130.reuse, 0.5 ;  /* 0x3f000000247b7423 */ /* 0x080fe20000002182 */
[-C--:B------:R-:W-:Y:S01]  /*3180*/  FFMA.SAT R125, -R37, R130.reuse, 0.5 ;  /* 0x3f000000257d7423 */ /* 0x080fe20000002182 */
[----:B------:R-:W-:Y:S01]  /*3190*/  FFMA.SAT R129, -R38, R130, 0.5 ;  /* 0x3f00000026817423 */ /* 0x000fe20000002182 */
[----:B------:R-:W-:Y:S01]  /*31a0*/  FFMA.RM R121, R121, R132, 12582913 ;  /* 0x4b40000179797423 */ /* 0x000fe20000004084 */
[----:B------:R-:W-:Y:S01]  /*31b0*/  FFMA.SAT R130, -R39, R130, 0.5 ;  /* 0x3f00000027827423 */ /* 0x000fe20000002182 */
[----:B------:R-:W-:Y:S01]  /*31c0*/  FADD R120, R113, -12583039 ;  /* 0xcb40007f71787421 */ /* 0x000fe20000000000 */
[----:B------:R-:W-:Y:S01]  /*31d0*/  FFMA R119, -R34, 1.4426950216293334961, -R119 ;  /* 0x3fb8aa3b22777823 */ /* 0x000fe20000000977 */
[----:B------:R-:W-:Y:S01]  /*31e0*/  FADD R118, R111, -12583039 ;  /* 0xcb40007f6f767421 */ /* 0x000fe20000000000 */
[----:B------:R-:W-:-:S02]  /*31f0*/  IMAD.SHL.U32 R0, R0, 0x800000, RZ ;  /* 0x0080000000007824 */ /* 0x000fc400078e00ff */
[-C--:B------:R-:W-:Y:S01]  /*3200*/  FFMA.RM R3, R3, R132.reuse, 12582913 ;  /* 0x4b40000103037423 */ /* 0x080fe20000004084 */
[----:B------:R-:W-:Y:S02]  /*3210*/  IMAD.SHL.U32 R23, R23, 0x800000, RZ ;  /* 0x0080000017177824 */ /* 0x000fe400078e00ff */
[-C--:B------:R-:W-:Y:S01]  /*3220*/  FFMA.RM R115, R115, R132.reuse, 12582913 ;  /* 0x4b40000173737423 */ /* 0x080fe20000004084 */
[----:B------:R-:W-:Y:S01]  /*3230*/  FADD R126, R121, -12583039 ;  /* 0xcb40007f797e7421 */ /* 0x000fe20000000000 */
[-C--:B------:R-:W-:Y:S01]  /*3240*/  FFMA.RM R127, R125, R132.reuse, 12582913 ;  /* 0x4b4000017d7f7423 */ /* 0x080fe20000004084 */
[-C--:B------:R-:W-:Y:S01]  /*3250*/  FFMA.RM R131, R130, R132.reuse, 12582913 ;  /* 0x4b40000182837423 */ /* 0x080fe20000004084 */
[----:B------:R-:W-:Y:S01]  /*3260*/  FFMA R120, -R31, 1.4426950216293334961, -R120 ;  /* 0x3fb8aa3b1f787823 */ /* 0x000fe20000000978 */
[----:B------:R-:W-:Y:S01]  /*3270*/  FFMA R119, -R34, 1.925963033500011079e-08, R119 ;  /* 0x32a5706022777823 */ /* 0x000fe20000000177 */
[-C--:B------:R-:W-:Y:S01]  /*3280*/  FFMA.RM R123, R123, R132.reuse, 12582913 ;  /* 0x4b4000017b7b7423 */ /* 0x080fe20000004084 */
[----:B------:R-:W-:Y:S01]  /*3290*/  FFMA.RM R129, R129, R132, 12582913 ;  /* 0x4b40000181817423 */ /* 0x000fe20000004084 */
[----:B------:R-:W-:Y:S01]  /*32a0*/  SHF.L.U32 R21, R21, 0x17, RZ ;  /* 0x0000001715157819 */ /* 0x000fe200000006ff */
[----:B------:R-:W-:Y:S01]  /*32b0*/  FFMA R118, -R13, 1.4426950216293334961, -R118 ;  /* 0x3fb8aa3b0d767823 */ /* 0x000fe20000000976 */
[----:B--2---:R-:W-:Y:S01]  /*32c0*/  FFMA R133, R0, R5, 1 ;  /* 0x3f80000000857423 */ /* 0x004fe20000000005 */
[----:B----4-:R-:W-:Y:S01]  /*32d0*/  FFMA R135, R23, R4, 1 ;  /* 0x3f80000017877423 */ /* 0x010fe20000000004 */
[----:B------:R-:W-:Y:S01]  /*32e0*/  FADD R114, R101, -12583039 ;  /* 0xcb40007f65727421 */ /* 0x000fe20000000000 */
[----:B------:R-:W-:Y:S01]  /*32f0*/  FADD R122, R3, -12583039 ;  /* 0xcb40007f037a7421 */ /* 0x000fe20000000000 */
[----:B------:R-:W-:Y:S01]  /*3300*/  FADD R124, R115, -12583039 ;  /* 0xcb40007f737c7421 */ /* 0x000fe20000000000 */
[----:B------:R-:W-:Y:S01]  /*3310*/  FADD R0, R127, -12583039 ;  /* 0xcb40007f7f007421 */ /* 0x000fe20000000000 */
[----:B------:R-:W-:Y:S01]  /*3320*/  FADD R4, R131, -12583039 ;  /* 0xcb40007f83047421 */ /* 0x000fe20000000000 */
[----:B------:R-:W-:Y:S01]  /*3330*/  FFMA R128, -R35, 1.4426950216293334961, -R126 ;  /* 0x3fb8aa3b23807823 */ /* 0x000fe2000000097e */
[----:B------:R-:W-:Y:S01]  /*3340*/  FFMA R120, -R31, 1.925963033500011079e-08, R120 ;  /* 0x32a570601f787823 */ /* 0x000fe20000000178 */
[----:B------:R1:W-:Y:S01]  /*3350*/  MUFU.EX2 R126, R119 ;  /* 0x00000077007e7308 */ /* 0x0003e20000000800 */
[----:B------:R-:W-:Y:S01]  /*3360*/  FADD R125, R123, -12583039 ;  /* 0xcb40007f7b7d7421 */ /* 0x000fe20000000000 */
[----:B------:R-:W-:Y:S01]  /*3370*/  FADD R5, R129, -12583039 ;  /* 0xcb40007f81057421 */ /* 0x000fe20000000000 */
[----:B------:R-:W-:Y:S01]  /*3380*/  FFMA R118, -R13, 1.925963033500011079e-08, R118 ;  /* 0x32a570600d767823 */ /* 0x000fe20000000176 */
[----:B------:R-:W-:Y:S01]  /*3390*/  FFMA R114, -R11, 1.4426950216293334961, -R114 ;  /* 0x3fb8aa3b0b727823 */ /* 0x000fe20000000972 */
[----:B------:R-:W-:Y:S01]  /*33a0*/  FFMA R122, -R15, 1.4426950216293334961, -R122 ;  /* 0x3fb8aa3b0f7a7823 */ /* 0x000fe2000000097a */
[----:B------:R-:W-:Y:S01]  /*33b0*/  FFMA R124, -R33, 1.4426950216293334961, -R124 ;  /* 0x3fb8aa3b217c7823 */ /* 0x000fe2000000097c */
[----:B------:R-:W-:Y:S01]  /*33c0*/  FFMA R130, -R37, 1.4426950216293334961, -R0 ;  /* 0x3fb8aa3b25827823 */ /* 0x000fe20000000900 */
[----:B------:R-:W-:Y:S01]  /*33d0*/  FFMA R125, -R36, 1.4426950216293334961, -R125 ;  /* 0x3fb8aa3b247d7823 */ /* 0x000fe2000000097d */
[----:B-1----:R-:W-:Y:S01]  /*33e0*/  FFMA R119, R21, R110, 1 ;  /* 0x3f80000015777423 */ /* 0x002fe2000000006e */
[----:B------:R-:W-:Y:S01]  /*33f0*/  FFMA R110, -R39, 1.4426950216293334961, -R4 ;  /* 0x3fb8aa3b276e7823 */ /* 0x000fe20000000904 */
[----:B------:R-:W-:Y:S01]  /*3400*/  FFMA R5, -R38, 1.4426950216293334961, -R5 ;  /* 0x3fb8aa3b26057823 */ /* 0x000fe20000000905 */
[----:B------:R-:W-:-:S02]  /*3410*/  VIADD R21, R133, 0x1800000 ;  /* 0x0180000085157836 */ /* 0x000fc40000000000 */
[----:B------:R-:W-:Y:S01]  /*3420*/  FFMA R112, -R27, 1.925963033500011079e-08, R112 ;  /* 0x32a570601b707823 */ /* 0x000fe20000000170 */
[----:B------:R-:W-:Y:S01]  /*3430*/  FFMA R114, -R11, 1.925963033500011079e-08, R114 ;  /* 0x32a570600b727823 */ /* 0x000fe20000000172 */
[----:B------:R-:W-:Y:S01]  /*3440*/  FFMA R116, -R29, 1.925963033500011079e-08, R116 ;  /* 0x32a570601d747823 */ /* 0x000fe20000000174 */
[----:B------:R-:W1:Y:S01]  /*3450*/  MUFU.EX2 R120, R120 ;  /* 0x0000007800787308 */ /* 0x000e620000000800 */
[----:B------:R-:W-:Y:S01]  /*3460*/  FFMA R122, -R15, 1.925963033500011079e-08, R122 ;  /* 0x32a570600f7a7823 */ /* 0x000fe2000000017a */
[----:B------:R-:W-:Y:S01]  /*3470*/  FFMA R124, -R33, 1.925963033500011079e-08, R124 ;  /* 0x32a57060217c7823 */ /* 0x000fe2000000017c */
[----:B------:R-:W-:Y:S01]  /*3480*/  FFMA R128, -R35, 1.925963033500011079e-08, R128 ;  /* 0x32a5706023807823 */ /* 0x000fe20000000180 */
[----:B------:R-:W-:Y:S01]  /*3490*/  FFMA R130, -R37, 1.925963033500011079e-08, R130 ;  /* 0x32a5706025827823 */ /* 0x000fe20000000182 */
[----:B------:R-:W-:Y:S01]  /*34a0*/  FFMA R110, -R39, 1.925963033500011079e-08, R110 ;  /* 0x32a57060276e7823 */ /* 0x000fe2000000016e */
[----:B------:R-:W-:Y:S01]  /*34b0*/  FFMA R125, -R36, 1.925963033500011079e-08, R125 ;  /* 0x32a57060247d7823 */ /* 0x000fe2000000017d */
[----:B------:R-:W-:Y:S01]  /*34c0*/  FFMA R5, -R38, 1.925963033500011079e-08, R5 ;  /* 0x32a5706026057823 */ /* 0x000fe20000000105 */
[----:B------:R-:W2:Y:S01]  /*34d0*/  MUFU.EX2 R118, R118 ;  /* 0x0000007600767308 */ /* 0x000ea20000000800 */
[----:B------:R-:W-:Y:S01]  /*34e0*/  LOP3.LUT R21, R21, 0x7f800000, RZ, 0xc0, !PT ;  /* 0x7f80000015157812 */ /* 0x000fe200078ec0ff */
[----:B------:R-:W-:Y:S01]  /*34f0*/  IMAD.SHL.U32 R111, R111, 0x800000, RZ ;  /* 0x008000006f6f7824 */ /* 0x000fe200078e00ff */
[----:B------:R-:W-:Y:S01]  /*3500*/  SHF.L.U32 R113, R113, 0x17, RZ ;  /* 0x0000001771717819 */ /* 0x000fe200000006ff */
[----:B------:R-:W-:Y:S01]  /*3510*/  IMAD.SHL.U32 R101, R101, 0x800000, RZ ;  /* 0x0080000065657824 */ /* 0x000fe200078e00ff */
[----:B------:R-:W-:Y:S01]  /*3520*/  ISETP.GT.U32.AND P2, PT, R21, 0x1ffffff, PT ;  /* 0x01ffffff1500780c */ /* 0x000fe20003f44070 */
[----:B------:R-:W-:Y:S01]  /*3530*/  IMAD.SHL.U32 R3, R3, 0x800000, RZ ;  /* 0x0080000003037824 */ /* 0x000fe200078e00ff */
[----:B------:R-:W-:Y:S01]  /*3540*/  SHF.L.U32 R99, R99, 0x17, RZ ;  /* 0x0000001763637819 */ /* 0x000fe200000006ff */
[----:B------:R-:W3:Y:S01]  /*3550*/  MUFU.EX2 R112, R112 ;  /* 0x0000007000707308 */ /* 0x000ee20000000800 */
[----:B-1----:R-:W-:Y:S01]  /*3560*/  FFMA R143, R113, R120, 1 ;  /* 0x3f800000718f7423 */ /* 0x002fe20000000078 */
[----:B------:R-:W-:Y:S01]  /*3570*/  SHF.L.U32 R109, R109, 0x17, RZ ;  /* 0x000000176d6d7819 */ /* 0x000fe200000006ff */
[----:B------:R-:W-:Y:S01]  /*3580*/  IMAD.SHL.U32 R121, R121, 0x800000, RZ ;  /* 0x0080000079797824 */ /* 0x000fe200078e00ff */
[----:B------:R-:W-:Y:S01]  /*3590*/  SHF.L.U32 R115, R115, 0x17, RZ ;  /* 0x0000001773737819 */ /* 0x000fe200000006ff */
[----:B------:R-:W-:Y:S01]  /*35a0*/  IMAD.SHL.U32 R21, R131, 0x800000, RZ ;  /* 0x0080000083157824 */ /* 0x000fe200078e00ff */
[----:B------:R-:W-:Y:S01]  /*35b0*/  SHF.L.U32 R117, R117, 0x17, RZ ;  /* 0x0000001775757819 */ /* 0x000fe200000006ff */
[----:B------:R-:W-:Y:S01]  /*35c0*/  BSSY B1, `(.L_x_55) ;  /* 0x0000023000017945 */ /* 0x000fe20003800000 */
[----:B------:R-:W-:Y:S01]  /*35d0*/  MUFU.EX2 R114, R114 ;  /* 0x0000007200727308 */ /* 0x000fe20000000800 */
[----:B--2---:R-:W-:Y:S01]  /*35e0*/  FFMA R141, R111, R118, 1 ;  /* 0x3f8000006f8d7423 */ /* 0x004fe20000000076 */
[----:B------:R-:W-:Y:S01]  /*35f0*/  SHF.L.U32 R113, R123, 0x17, RZ ;  /* 0x000000177b717819 */ /* 0x000fe200000006ff */
[----:B------:R-:W-:Y:S01]  /*3600*/  IMAD.SHL.U32 R111, R127, 0x800000, RZ ;  /* 0x008000007f6f7824 */ /* 0x000fe200078e00ff */
[----:B------:R-:W-:Y:S01]  /*3610*/  SHF.L.U32 R23, R129, 0x17, RZ ;  /* 0x0000001781177819 */ /* 0x000fe200000006ff */
[----:B------:R-:W-:-:S03]  /*3620*/  FFMA R136, R117, R126, 1 ;  /* 0x3f80000075887423 */ /* 0x000fc6000000007e */
[----:B------:R-:W1:Y:S01]  /*3630*/  MUFU.EX2 R116, R116 ;  /* 0x0000007400747308 */ /* 0x000e620000000800 */
[----:B---3--:R-:W-:-:S07]  /*3640*/  FFMA R137, R99, R112, 1 ;  /* 0x3f80000063897423 */ /* 0x008fce0000000070 */
[----:B------:R-:W2:Y:S08]  /*3650*/  MUFU.EX2 R122, R122 ;  /* 0x0000007a007a7308 */ /* 0x000eb00000000800 */
[----:B------:R-:W3:Y:S01]  /*3660*/  MUFU.EX2 R124, R124 ;  /* 0x0000007c007c7308 */ /* 0x000ee20000000800 */
[----:B-1----:R-:W-:-:S07]  /*3670*/  FFMA R139, R109, R116, 1 ;  /* 0x3f8000006d8b7423 */ /* 0x002fce0000000074 */
[----:B------:R-:W1:Y:S01]  /*3680*/  MUFU.EX2 R128, R128 ;  /* 0x0000008000807308 */ /* 0x000e620000000800 */
[----:B--2---:R-:W-:-:S07]  /*3690*/  FFMA R145, R3, R122, 1 ;  /* 0x3f80000003917423 */ /* 0x004fce000000007a */
[----:B------:R2:W4:Y:S01]  /*36a0*/  MUFU.EX2 R0, R125 ;  /* 0x0000007d00007308 */ /* 0x0005220000000800 */
[----:B---3--:R-:W-:-:S07]  /*36b0*/  FFMA R115, R115, R124, 1 ;  /* 0x3f80000073737423 */ /* 0x008fce000000007c */
[----:B------:R-:W3:Y:S01]  /*36c0*/  MUFU.EX2 R130, R130 ;  /* 0x0000008200827308 */ /* 0x000ee20000000800 */
[----:B--2---:R-:W-:Y:S01]  /*36d0*/  FFMA R125, R101, R114, 1 ;  /* 0x3f800000657d7423 */ /* 0x004fe20000000072 */
[----:B-1----:R-:W-:-:S06]  /*36e0*/  FFMA R121, R121, R128, 1 ;  /* 0x3f80000079797423 */ /* 0x002fcc0000000080 */
[----:B------:R-:W1:Y:S01]  /*36f0*/  MUFU.EX2 R4, R5 ;  /* 0x0000000500047308 */ /* 0x000e620000000800 */
[----:B----4-:R-:W-:-:S07]  /*3700*/  FFMA R113, R113, R0, 1 ;  /* 0x3f80000071717423 */ /* 0x010fce0000000000 */
[----:B------:R-:W2:Y:S01]  /*3710*/  MUFU.EX2 R110, R110 ;  /* 0x0000006e006e7308 */ /* 0x000ea20000000800 */
[----:B---3--:R-:W-:Y:S01]  /*3720*/  FFMA R111, R111, R130, 1 ;  /* 0x3f8000006f6f7423 */ /* 0x008fe20000000082 */
[----:B-1----:R-:W-:Y:S01]  /*3730*/  FFMA R23, R23, R4, 1 ;  /* 0x3f80000017177423 */ /* 0x002fe20000000004 */
[----:B--2---:R-:W-:Y:S01]  /*3740*/  FFMA R21, R21, R110, 1 ;  /* 0x3f80000015157423 */ /* 0x004fe2000000006e */
[----:B------:R-:W-:Y:S06]  /*3750*/  @P2 BRA `(.L_x_56) ;  /* 0x0000000000142947 */ /* 0x000fec0003800000 */
[----:B------:R-:W-:Y:S02]  /*3760*/  MOV R0, R133 ;  /* 0x0000008500007202 */ /* 0x000fe40000000f00 */
[----:B------:R-:W-:-:S07]  /*3770*/  MOV R4, 0x3790 ;  /* 0x0000379000047802 */ /* 0x000fce0000000f00 */
[----:B------:R-:W-:Y:S05]  /*3780*/  CALL.REL.NOINC `($__internal_0_$__cuda_sm20_rcp_rn_f32_slowpath) ;  /* 0x000000a8004c7944 */ /* 0x000fea0003c00000 */
[----:B------:R-:W-:Y:S01]  /*3790*/  IMAD.MOV.U32 R110, RZ, RZ, R0 ;  /* 0x000000ffff6e7224 */ /* 0x000fe200078e0000 */
[----:B------:R-:W-:Y:S06]  /*37a0*/  BRA `(.L_x_57) ;  /* 0x0000000000107947 */ /* 0x000fec0003800000 */
.L_x_56:
[----:B------:R-:W1:Y:S02]  /*37b0*/  MUFU.RCP R110, R133 ;  /* 0x00000085006e7308 */ /* 0x000e640000001000 */
[----:B-1----:R-:W-:-:S04]  /*37c0*/  FFMA R0, R133, R110, -1 ;  /* 0xbf80000085007423 */ /* 0x002fc8000000006e */
[----:B------:R-:W-:-:S04]  /*37d0*/  FADD.FTZ R3, -R0, -RZ ;  /* 0x800000ff00037221 */ /* 0x000fc80000010100 */
[----:B------:R-:W-:-:S07]  /*37e0*/  FFMA R110, R110, R3, R110 ;  /* 0x000000036e6e7223 */ /* 0x000fce000000006e */
.L_x_57:
[----:B------:R-:W-:Y:S05]  /*37f0*/  BSYNC B1 ;  /* 0x0000000000017941 */ /* 0x000fea0003800000 */
.L_x_55:
[----:B------:R-:W-:Y:S01]  /*3800*/  IADD3 R0, R119, 0x1800000, RZ ;  /* 0x0180000077007810 */ /* 0x000fe20007ffe0ff */
[----:B------:R-:W-:Y:S03]  /*3810*/  BSSY B1, `(.L_x_58) ;  /* 0x000000d000017945 */ /* 0x000fe60003800000 */
[----:B------:R-:W-:-:S04]  /*3820*/  LOP3.LUT R0, R0, 0x7f800000, RZ, 0xc0, !PT ;  /* 0x7f80000000007812 */ /* 0x000fc800078ec0ff */
[----:B------:R-:W-:-:S13]  /*3830*/  ISETP.GT.U32.AND P2, PT, R0, 0x1ffffff, PT ;  /* 0x01ffffff0000780c */ /* 0x000fda0003f44070 */
[----:B------:R-:W-:Y:S05]  /*3840*/  @P2 BRA `(.L_x_59) ;  /* 0x0000000000142947 */ /* 0x000fea0003800000 */
[----:B------:R-:W-:Y:S01]  /*3850*/  IMAD.MOV.U32 R0, RZ, RZ, R119 ;  /* 0x000000ffff007224 */ /* 0x000fe200078e0077 */
[----:B------:R-:W-:-:S07]  /*3860*/  MOV R4, 0x3880 ;  /* 0x0000388000047802 */ /* 0x000fce0000000f00 */
[----:B------:R-:W-:Y:S05]  /*3870*/  CALL.REL.NOINC `($__internal_0_$__cuda_sm20_rcp_rn_f32_slowpath) ;  /* 0x000000a800107944 */ /* 0x000fea0003c00000 */
[----:B------:R-:W-:Y:S01]  /*3880*/  MOV R114, R0 ;  /* 0x0000000000727202 */ /* 0x000fe20000000f00 */
[----:B------:R-:W-:Y:S06]  /*3890*/  BRA `(.L_x_60) ;  /* 0x0000000000107947 */ /* 0x000fec0003800000 */
.L_x_59:
[----:B------:R-:W1:Y:S02]  /*38a0*/  MUFU.RCP R114, R119 ;  /* 0x0000007700727308 */ /* 0x000e640000001000 */
[----:B-1----:R-:W-:-:S04]  /*38b0*/  FFMA R0, R119, R114, -1 ;  /* 0xbf80000077007423 */ /* 0x002fc80000000072 */
[----:B------:R-:W-:-:S04]  /*38c0*/  FADD.FTZ R3, -R0, -RZ ;  /* 0x800000ff00037221 */ /* 0x000fc80000010100 */
[----:B------:R-:W-:-:S07]  /*38d0*/  FFMA R114, R114, R3, R114 ;  /* 0x0000000372727223 */ /* 0x000fce0000000072 */
.L_x_60:
[----:B------:R-:W-:Y:S05]  /*38e0*/  BSYNC B1 ;  /* 0x0000000000017941 */ /* 0x000fea0003800000 */
.L_x_58:
        /* <DEDUP_REMOVED lines=10> */
.L_x_62:
[----:B------:R-:W1:Y:S02]  /*3990*/  MUFU.RCP R120, R135 ;  /* 0x0000008700787308 */ /* 0x000e640000001000 */
[----:B-1----:R-:W-:-:S04]  /*39a0*/  FFMA R0, R135, R120, -1 ;  /* 0xbf80000087007423 */ /* 0x002fc80000000078 */
[----:B------:R-:W-:-:S04]  /*39b0*/  FADD.FTZ R3, -R0, -RZ ;  /* 0x800000ff00037221 */ /* 0x000fc80000010100 */
[----:B------:R-:W-:-:S07]  /*39c0*/  FFMA R120, R120, R3, R120 ;  /* 0x0000000378787223 */ /* 0x000fce0000000078 */
.L_x_63:
[----:B------:R-:W-:Y:S05]  /*39d0*/  BSYNC B1 ;  /* 0x0000000000017941 */ /* 0x000fea0003800000 */
.L_x_61:
        /* <DEDUP_REMOVED lines=10> */
.L_x_65:
[----:B------:R-:W1:Y:S02]  /*3a80*/  MUFU.RCP R122, R137 ;  /* 0x00000089007a7308 */ /* 0x000e640000001000 */
[----:B-1----:R-:W-:-:S04]  /*3a90*/  FFMA R0, R137, R122, -1 ;  /* 0xbf80000089007423 */ /* 0x002fc8000000007a */
[----:B------:R-:W-:-:S04]  /*3aa0*/  FADD.FTZ R3, -R0, -RZ ;  /* 0x800000ff00037221 */ /* 0x000fc80000010100 */
[----:B------:R-:W-:-:S07]  /*3ab0*/  FFMA R122, R122, R3, R122 ;  /* 0x000000037a7a7223 */ /* 0x000fce000000007a */
.L_x_66:
[----:B------:R-:W-:Y:S05]  /*3ac0*/  BSYNC B1 ;  /* 0x0000000000017941 */ /* 0x000fea0003800000 */
.L_x_64:
        /* <DEDUP_REMOVED lines=10> */
.L_x_68:
[----:B------:R-:W1:Y:S02]  /*3b70*/  MUFU.RCP R124, R125 ;  /* 0x0000007d007c7308 */ /* 0x000e640000001000 */
[----:B-1----:R-:W-:-:S04]  /*3b80*/  FFMA R0, R125, R124, -1 ;  /* 0xbf8000007d007423 */ /* 0x002fc8000000007c */
[----:B------:R-:W-:-:S04]  /*3b90*/  FADD.FTZ R3, -R0, -RZ ;  /* 0x800000ff00037221 */ /* 0x000fc80000010100 */
[----:B------:R-:W-:-:S07]  /*3ba0*/  FFMA R124, R124, R3, R124 ;  /* 0x000000037c7c7223 */ /* 0x000fce000000007c */
.L_x_69:
[----:B------:R-:W-:Y:S05]  /*3bb0*/  BSYNC B1 ;  /* 0x0000000000017941 */ /* 0x000fea0003800000 */
.L_x_67:
        /* <DEDUP_REMOVED lines=10> */
.L_x_71:
[----:B------:R-:W1:Y:S02]  /*3c60*/  MUFU.RCP R126, R139 ;  /* 0x0000008b007e7308 */ /* 0x000e640000001000 */
[----:B-1----:R-:W-:-:S04]  /*3c70*/  FFMA R0, R139, R126, -1 ;  /* 0xbf8000008b007423 */ /* 0x002fc8000000007e */
[----:B------:R-:W-:-:S04]  /*3c80*/  FADD.FTZ R3, -R0, -RZ ;  /* 0x800000ff00037221 */ /* 0x000fc80000010100 */
[----:B------:R-:W-:-:S07]  /*3c90*/  FFMA R126, R126, R3, R126 ;  /* 0x000000037e7e7223 */ /* 0x000fce000000007e */
.L_x_72:
[----:B------:R-:W-:Y:S05]  /*3ca0*/  BSYNC B1 ;  /* 0x0000000000017941 */ /* 0x000fea0003800000 */
.L_x_70:
        /* <DEDUP_REMOVED lines=10> */
.L_x_74:
[----:B------:R-:W1:Y:S02]  /*3d50*/  MUFU.RCP R128, R141 ;  /* 0x0000008d00807308 */ /* 0x000e640000001000 */
[----:B-1----:R-:W-:-:S04]  /*3d60*/  FFMA R0, R141, R128, -1 ;  /* 0xbf8000008d007423 */ /* 0x002fc80000000080 */
[----:B------:R-:W-:-:S04]  /*3d70*/  FADD.FTZ R3, -R0, -RZ ;  /* 0x800000ff00037221 */ /* 0x000fc80000010100 */
[----:B------:R-:W-:-:S07]  /*3d80*/  FFMA R128, R128, R3, R128 ;  /* 0x0000000380807223 */ /* 0x000fce0000000080 */
.L_x_75:
[----:B------:R-:W-:Y:S05]  /*3d90*/  BSYNC B1 ;  /* 0x0000000000017941 */ /* 0x000fea0003800000 */
.L_x_73:
        /* <DEDUP_REMOVED lines=10> */
.L_x_77:
[----:B------:R-:W1:Y:S02]  /*3e40*/  MUFU.RCP R130, R143 ;  /* 0x0000008f00827308 */ /* 0x000e640000001000 */
[----:B-1----:R-:W-:-:S04]  /*3e50*/  FFMA R0, R143, R130, -1 ;  /* 0xbf8000008f007423 */ /* 0x002fc80000000082 */
[----:B------:R-:W-:-:S04]  /*3e60*/  FADD.FTZ R3, -R0, -RZ ;  /* 0x800000ff00037221 */ /* 0x000fc80000010100 */
[----:B------:R-:W-:-:S07]  /*3e70*/  FFMA R130, R130, R3, R130 ;  /* 0x0000000382827223 */ /* 0x000fce0000000082 */
.L_x_78:
[----:B------:R-:W-:Y:S05]  /*3e80*/  BSYNC B1 ;  /* 0x0000000000017941 */ /* 0x000fea0003800000 */
.L_x_76:
        /* <DEDUP_REMOVED lines=10> */
.L_x_80:
[----:B------:R-:W1:Y:S02]  /*3f30*/  MUFU.RCP R132, R145 ;  /* 0x0000009100847308 */ /* 0x000e640000001000 */
[----:B-1----:R-:W-:-:S04]  /*3f40*/  FFMA R0, R145, R132, -1 ;  /* 0xbf80000091007423 */ /* 0x002fc80000000084 */
[----:B------:R-:W-:-:S04]  /*3f50*/  FADD.FTZ R3, -R0, -RZ ;  /* 0x800000ff00037221 */ /* 0x000fc80000010100 */
[----:B------:R-:W-:-:S07]  /*3f60*/  FFMA R132, R132, R3, R132 ;  /* 0x0000000384847223 */ /* 0x000fce0000000084 */
.L_x_81:
[----:B------:R-:W-:Y:S05]  /*3f70*/  BSYNC B1 ;  /* 0x0000000000017941 */ /* 0x000fea0003800000 */
.L_x_79:
        /* <DEDUP_REMOVED lines=10> */
.L_x_83:
[----:B------:R-:W1:Y:S02]  /*4020*/  MUFU.RCP R134, R115 ;  /* 0x0000007300867308 */ /* 0x000e640000001000 */
[----:B-1----:R-:W-:-:S04]  /*4030*/  FFMA R0, R115, R134, -1 ;  /* 0xbf80000073007423 */ /* 0x002fc80000000086 */
[----:B------:R-:W-:-:S04]  /*4040*/  FADD.FTZ R3, -R0, -RZ ;  /* 0x800000ff00037221 */ /* 0x000fc80000010100 */
[----:B------:R-:W-:-:S07]  /*4050*/  FFMA R134, R134, R3, R134 ;  /* 0x0000000386867223 */ /* 0x000fce0000000086 */
.L_x_84:
[----:B------:R-:W-:Y:S05]  /*4060*/  BSYNC B1 ;  /* 0x0000000000017941 */ /* 0x000fea0003800000 */
.L_x_82:
        /* <DEDUP_REMOVED lines=10> */
.L_x_86:
[----:B------:R-:W1:Y:S02]  /*4110*/  MUFU.RCP R115, R136 ;  /* 0x0000008800737308 */ /* 0x000e640000001000 */
[----:B-1----:R-:W-:-:S04]  /*4120*/  FFMA R0, R136, R115, -1 ;  /* 0xbf80000088007423 */ /* 0x002fc80000000073 */
[----:B------:R-:W-:-:S04]  /*4130*/  FADD.FTZ R0, -R0, -RZ ;  /* 0x800000ff00007221 */ /* 0x000fc80000010100 */
[----:B------:R-:W-:-:S07]  /*4140*/  FFMA R115, R115, R0, R115 ;  /* 0x0000000073737223 */ /* 0x000fce0000000073 */
.L_x_87:
[----:B------:R-:W-:Y:S05]  /*4150*/  BSYNC B1 ;  /* 0x0000000000017941 */ /* 0x000fea0003800000 */
.L_x_85:
        /* <DEDUP_REMOVED lines=10> */
.L_x_89:
[----:B------:R-:W1:Y:S02]  /*4200*/  MUFU.RCP R136, R121 ;  /* 0x0000007900887308 */ /* 0x000e640000001000 */
[----:B-1----:R-:W-:-:S04]  /*4210*/  FFMA R0, R121, R136, -1 ;  /* 0xbf80000079007423 */ /* 0x002fc80000000088 */
[----:B------:R-:W-:-:S04]  /*4220*/  FADD.FTZ R3, -R0, -RZ ;  /* 0x800000ff00037221 */ /* 0x000fc80000010100 */
[----:B------:R-:W-:-:S07]  /*4230*/  FFMA R136, R136, R3, R136 ;  /* 0x0000000388887223 */ /* 0x000fce0000000088 */
.L_x_90:
[----:B------:R-:W-:Y:S05]  /*4240*/  BSYNC B1 ;  /* 0x0000000000017941 */ /* 0x000fea0003800000 */
.L_x_88:
        /* <DEDUP_REMOVED lines=10> */
.L_x_92:
[----:B------:R-:W1:Y:S02]  /*42f0*/  MUFU.RCP R0, R113 ;  /* 0x0000007100007308 */ /* 0x000e640000001000 */
[----:B-1----:R-:W-:-:S04]  /*4300*/  FFMA R3, R113, R0, -1 ;  /* 0xbf80000071037423 */ /* 0x002fc80000000000 */
[----:B------:R-:W-:-:S04]  /*4310*/  FADD.FTZ R3, -R3, -RZ ;  /* 0x800000ff03037221 */ /* 0x000fc80000010100 */
[----:B------:R-:W-:-:S07]  /*4320*/  FFMA R117, R0, R3, R0 ;  /* 0x0000000300757223 */ /* 0x000fce0000000000 */
.L_x_93:
[----:B------:R-:W-:Y:S05]  /*4330*/  BSYNC B1 ;  /* 0x0000000000017941 */ /* 0x000fea0003800000 */
.L_x_91:
        /* <DEDUP_REMOVED lines=10> */
.L_x_95:
[----:B------:R-:W1:Y:S02]  /*43e0*/  MUFU.RCP R138, R111 ;  /* 0x0000006f008a7308 */ /* 0x000e640000001000 */
[----:B-1----:R-:W-:-:S04]  /*43f0*/  FFMA R0, R111, R138, -1 ;  /* 0xbf8000006f007423 */ /* 0x002fc8000000008a */
[----:B------:R-:W-:-:S04]  /*4400*/  FADD.FTZ R3, -R0, -RZ ;  /* 0x800000ff00037221 */ /* 0x000fc80000010100 */
[----:B------:R-:W-:-:S07]  /*4410*/  FFMA R138, R138, R3, R138 ;  /* 0x000000038a8a7223 */ /* 0x000fce000000008a */
.L_x_96:
[----:B------:R-:W-:Y:S05]  /*4420*/  BSYNC B1 ;  /* 0x0000000000017941 */ /* 0x000fea0003800000 */
.L_x_94:
        /* <DEDUP_REMOVED lines=10> */
.L_x_98:
[----:B------:R-:W1:Y:S02]  /*44d0*/  MUFU.RCP R0, R23 ;  /* 0x0000001700007308 */ /* 0x000e640000001000 */
[----:B-1----:R-:W-:-:S04]  /*44e0*/  FFMA R3, R23, R0, -1 ;  /* 0xbf80000017037423 */ /* 0x002fc80000000000 */
[----:B------:R-:W-:-:S04]  /*44f0*/  FADD.FTZ R3, -R3, -RZ ;  /* 0x800000ff03037221 */ /* 0x000fc80000010100 */
[----:B------:R-:W-:-:S07]  /*4500*/  FFMA R111, R0, R3, R0 ;  /* 0x00000003006f7223 */ /* 0x000fce0000000000 */
.L_x_99:
[----:B------:R-:W-:Y:S05]  /*4510*/  BSYNC B1 ;  /* 0x0000000000017941 */ /* 0x000fea0003800000 */
.L_x_97:
        /* <DEDUP_REMOVED lines=8> */
[----:B------:R-:W-:Y:S05]  /*45a0*/  BRA `(.L_x_102) ;  /* 0x0000000000107947 */ /* 0x000fea0003800000 */
.L_x_101:
[----:B------:R-:W1:Y:S02]  /*45b0*/  MUFU.RCP R0, R21 ;  /* 0x0000001500007308 */ /* 0x000e640000001000 */
[----:B-1----:R-:W-:-:S04]  /*45c0*/  FFMA R3, R21, R0, -1 ;  /* 0xbf80000015037423 */ /* 0x002fc80000000000 */
[----:B------:R-:W-:-:S04]  /*45d0*/  FADD.FTZ R3, -R3, -RZ ;  /* 0x800000ff03037221 */ /* 0x000fc80000010100 */
[----:B------:R-:W-:-:S07]  /*45e0*/  FFMA R0, R0, R3, R0 ;  /* 0x0000000300007223 */ /* 0x000fce0000000000 */
.L_x_102:
[----:B------:R-:W-:Y:S05]  /*45f0*/  BSYNC B1 ;  /* 0x0000000000017941 */ /* 0x000fea0003800000 */
.L_x_100:
[----:B------:R-:W-:Y:S01]  /*4600*/  FMUL R110, R7, R110 ;  /* 0x0000006e076e7220 */ /* 0x000fe20000400000 */
        /* <DEDUP_REMOVED lines=15> */
[----:B------:R-:W-:Y:S01]  /*4700*/  LEA R34, R92, UR51, 0x1 ;  /* 0x000000335c227c11 */ /* 0x000fe2000f8e08ff */
[----:B------:R-:W-:Y:S05]  /*4710*/  WARPSYNC.ALL ;  /* 0x0000000000007948 */ /* 0x000fea0003800000 */
[----:B------:R-:W-:Y:S01]  /*4720*/  F2FP.BF16.F32.PACK_AB R36, R25, R110 ;  /* 0x0000006e1924723e */ /* 0x000fe200000010ff */
[----:B------:R-:W-:Y:S01]  /*4730*/  BSSY B0, `(.L_x_103) ;  /* 0x000001a000007945 */ /* 0x000fe20003800000 */
[----:B------:R-:W-:-:S02]  /*4740*/  F2FP.BF16.F32.PACK_AB R37, R27, R120 ;  /* 0x000000781b25723e */ /* 0x000fc400000010ff */
[----:B------:R-:W-:Y:S02]  /*4750*/  F2FP.BF16.F32.PACK_AB R38, R29, R124 ;  /* 0x0000007c1d26723e */ /* 0x000fe400000010ff */
[----:B------:R-:W-:Y:S02]  /*4760*/  F2FP.BF16.F32.PACK_AB R39, R31, R128 ;  /* 0x000000801f27723e */ /* 0x000fe400000010ff */
[----:B------:R-:W-:Y:S02]  /*4770*/  F2FP.BF16.F32.PACK_AB R115, R0, R111 ;  /* 0x0000006f0073723e */ /* 0x000fe400000010ff */
[----:B------:R-:W-:Y:S01]  /*4780*/  F2FP.BF16.F32.PACK_AB R112, R33, R112 ;  /* 0x000000702170723e */ /* 0x000fe200000010ff */
[----:B------:R1:W-:Y:S01]  /*4790*/  STSM.16.M88.4 [R34+0x200], R36 ;  /* 0x0002002422007844 */ /* 0x0003e20000000200 */
[----:B------:R-:W-:Y:S02]  /*47a0*/  F2FP.BF16.F32.PACK_AB R113, R136, R113 ;  /* 0x000000718871723e */ /* 0x000fe400000010ff */
[----:B------:R-:W-:-:S02]  /*47b0*/  F2FP.BF16.F32.PACK_AB R114, R3, R114 ;  /* 0x000000720372723e */ /* 0x000fc400000010ff */
[----:B------:R-:W-:Y:S02]  /*47c0*/  LEA R0, R97, R34, 0x1 ;  /* 0x0000002261007211 */ /* 0x000fe400078e08ff */
[----:B------:R-:W-:-:S03]  /*47d0*/  ISETP.GT.U32.AND P5, PT, R96, 0x3e, PT ;  /* 0x0000003e6000780c */ /* 0x000fc60003fa4070 */
[----:B------:R1:W-:Y:S01]  /*47e0*/  STSM.16.M88.4 [R0+0x200], R112 ;  /* 0x0002007000007844 */ /* 0x0003e20000000200 */
[----:B------:R-:W-:Y:S01]  /*47f0*/  @!PT LDS RZ, [RZ] ;  /* 0x00000000fffff984 */ /* 0x000fe20000000800 */
[----:B------:R-:W-:Y:S01]  /*4800*/  @!PT LDS RZ, [RZ] ;  /* 0x00000000fffff984 */ /* 0x000fe20000000800 */
[----:B------:R-:W-:Y:S01]  /*4810*/  @!PT LDS RZ, [RZ] ;  /* 0x00000000fffff984 */ /* 0x000fe20000000800 */
[----:B------:R-:W-:Y:S01]  /*4820*/  @!PT LDS RZ, [RZ] ;  /* 0x00000000fffff984 */ /* 0x000fe20000000800 */
[----:B------:R2:W-:Y:S06]  /*4830*/  MEMBAR.ALL.CTA ;  /* 0x0000000000007992 */ /* 0x0005ec0000008000 */
[----:B--2---:R-:W2:Y:S02]  /*4840*/  FENCE.VIEW.ASYNC.S ;  /* 0x00000000000073c6 */ /* 0x004ea40000000000 */
[----:B--2---:R-:W-:Y:S06]  /*4850*/  BAR.SYNC.DEFER_BLOCKING 0x1, 0x100 ;  /* 0x0044000000007b1d */ /* 0x004fec0000010000 */
[----:B------:R-:W-:Y:S05]  /*4860*/  @P5 BRA `(.L_x_104) ;  /* 0x0000000000185947 */ /* 0x000fea0003800000 */
[----:B------:R-:W-:Y:S02]  /*4870*/  UIADD3 UR4, UP0, UR54, 0x4f0, URZ ;  /* 0x000004f036047890 */ /* 0x000fe4000ff1e03f */
[----:B------:R-:W-:Y:S02]  /*4880*/  UIADD3 UR44, UR51, 0x200, URZ ;  /* 0x00000200332c7890 */ /* 0x000fe4000fffe03f */
[----:B------:R-:W-:-:S09]  /*4890*/  UIADD3.X UR5, URZ, UR55, URZ, UP0, !UPT ;  /* 0x000000373f057290 */ /* 0x000fd200087fe43f */
[----:B------:R2:W-:Y:S01]  /*48a0*/  UTMASTG.3D [UR44], [UR4] ;  /* 0x0000002c040073b5 */ /* 0x0005e20008010000 */
[----:B------:R0:W-:Y:S01]  /*48b0*/  UTMACMDFLUSH ;  /* 0x00000000000079b7 */ /* 0x0001e20000000000 */
[----:B--2---:R-:W-:-:S04]  /*48c0*/  DEPBAR.LE SB0, 0x1 ;  /* 0x000080400000791a */ /* 0x004fc80000000000 */
.L_x_104:
[----:B------:R-:W-:Y:S05]  /*48d0*/  BSYNC B0 ;  /* 0x0000000000007941 */ /* 0x000fea0003800000 */
.L_x_103:
[----:B------:R-:W-:Y:S01]  /*48e0*/  BAR.SYNC.DEFER_BLOCKING 0x1, 0x100 ;  /* 0x0044000000007b1d */ /* 0x000fe20000010000 */
[----:B------:R-:W-:Y:S02]  /*48f0*/  ISETP.NE.AND P2, PT, RZ, UR41, PT ;  /* 0x00000029ff007c0c */ /* 0x000fe4000bf45270 */
[----:B------:R-:W-:-:S11]  /*4900*/  IADD3 R7, R34, 0x200, RZ ;  /* 0x0000020022077810 */ /* 0x000fd60007ffe0ff */
[----:B------:R-:W-:Y:S05]  /*4910*/  @!P2 BRA `(.L_x_105) ;  /* 0x000000000034a947 */ /* 0x000fea0003800000 */
[----:B------:R-:W-:Y:S04]  /*4920*/  BSSY B0, `(.L_x_106) ;  /* 0x0000009000007945 */ /* 0x000fe80003800000 */
[----:B------:R-:W-:Y:S05]  /*4930*/  @P0 BRA `(.L_x_107) ;  /* 0x00000000001c0947 */ /* 0x000fea0003800000 */
[----:B------:R-:W-:-:S13]  /*4940*/  ISETP.NE.AND P2, PT, R105, 0x3, PT ;  /* 0x000000036900780c */ /* 0x000fda0003f45270 */
[----:B------:R-:W-:Y:S05]  /*4950*/  @!P2 BRA `(.L_x_108) ;  /* 0x000000000004a947 */ /* 0x000fea0003800000 */
[----:B------:R-:W-:Y:S01]  /*4960*/  BPT.TRAP 0x1 ;  /* 0x000000040000795c */ /* 0x000fe20000300000 */
.L_x_108:
[----:B------:R-:W-:-:S04]  /*4970*/  ULEA UR4, UR40, UR51, 0x3 ;  /* 0x0000003328047291 */ /* 0x000fc8000f8e183f */
[----:B------:R-:W-:-:S04]  /*4980*/  UIADD3 UR4, UR4, 0x80, URZ ;  /* 0x0000008004047890 */ /* 0x000fc8000fffe03f */
[----:B------:R-:W-:-:S09]  /*4990*/  UPRMT UR4, UR50, 0x654, UR4 ;  /* 0x0000065432047896 */ /* 0x000fd20008000004 */
[----:B------:R-:W-:Y:S03]  /*49a0*/  SYNCS.ARRIVE.TRANS64.RED.A1T0 RZ, [UR4], RZ ;  /* 0x000000ffffff79a7 */ /* 0x000fe60008100404 */
.L_x_107:
[----:B------:R-:W-:Y:S05]  /*49b0*/  BSYNC B0 ;  /* 0x0000000000007941 */ /* 0x000fea0003800000 */
.L_x_106:
[----:B------:R-:W-:-:S04]  /*49c0*/  UIADD3 UR40, UR40, 0x1, URZ ;  /* 0x0000000128287890 */ /* 0x000fc8000fffe03f */
[----:B------:R-:W-:-:S04]  /*49d0*/  UISETP.NE.AND UP0, UPT, UR40, 0x4, UPT ;  /* 0x000000042800788c */ /* 0x000fc8000bf05270 */
[----:B------:R-:W-:-:S12]  /*49e0*/  USEL UR40, UR40, URZ, UP0 ;  /* 0x0000003f28287287 */ /* 0x000fd80008000000 */
.L_x_105:
[----:B------:R-:W-:Y:S04]  /*49f0*/  BSSY B0, `(.L_x_109) ;  /* 0x0000032000007945 */ /* 0x000fe80003800000 */
[----:B------:R-:W-:Y:S05]  /*4a00*/  @P0 BRA `(.L_x_110) ;  /* 0x0000000000c00947 */ /* 0x000fea0003800000 */
[----:B------:R-:W-:-:S13]  /*4a10*/  ISETP.NE.AND P2, PT, R105, 0x3, PT ;  /* 0x000000036900780c */ /* 0x000fda0003f45270 */
[----:B------:R-:W-:Y:S05]  /*4a20*/  @!P2 BRA `(.L_x_111) ;  /* 0x000000000004a947 */ /* 0x000fea0003800000 */
[----:B------:R-:W-:Y:S01]  /*4a30*/  BPT.TRAP 0x1 ;  /* 0x000000040000795c */ /* 0x000fe20000300000 */
.L_x_111:
[----:B-1----:R-:W-:Y:S01]  /*4a40*/  LEA R0, R6, UR51, 0x3 ;  /* 0x0000003306007c11 */ /* 0x002fe2000f8e18ff */
[----:B------:R-:W-:Y:S01]  /*4a50*/  BSSY B1, `(.L_x_112) ;  /* 0x0000004000017945 */ /* 0x000fe20003800000 */
[----:B------:R-:W-:-:S04]  /*4a60*/  SHF.L.U32 R3, R95, 0x1f, RZ ;  /* 0x0000001f5f037819 */ /* 0x000fc800000006ff */
[----:B------:R-:W1:Y:S02]  /*4a70*/  SYNCS.PHASECHK.TRANS64.TRYWAIT P2, [R0+URZ+0x60], R3 ;  /* 0x00006003000075a7 */ /* 0x000e64000804017f */
[----:B-1----:R-:W-:Y:S05]  /*4a80*/  @!P2 BRA `(.L_x_113) ;  /* 0x0000008c00e4a947 */ /* 0x002fea0003800000 */
.L_x_364:
[----:B------:R-:W-:Y:S05]  /*4a90*/  BSYNC B1 ;  /* 0x0000000000017941 */ /* 0x000fea0003800000 */
.L_x_112:
[----:B------:R-:W-:Y:S05]  /*4aa0*/  @P1 BRA `(.L_x_114) ;  /* 0x0000000000941947 */ /* 0x000fea0003800000 */
[----:B-1----:R-:W-:Y:S01]  /*4ab0*/  IMAD R0, R6, 0x2000, R7 ;  /* 0x0000200006007824 */ /* 0x002fe200078e0207 */
[----:B------:R-:W-:Y:S05]  /*4ac0*/  WARPSYNC.ALL ;  /* 0x0000000000007948 */ /* 0x000fea0003800000 */
[----:B------:R-:W-:Y:S01]  /*4ad0*/  LEA R3, R97, R0, 0x1 ;  /* 0x0000000061037211 */ /* 0x000fe200078e08ff */
[----:B------:R-:W1:Y:S04]  /*4ae0*/  LDSM.16.M88.4 R8, [R0] ;  /* 0x000000000008783b */ /* 0x000e680000000200 */
[----:B------:R-:W2:Y:S01]  /*4af0*/  LDSM.16.M88.4 R28, [R3] ;  /* 0x00000000031c783b */ /* 0x000ea20000000200 */
[----:B-1----:R-:W-:Y:S01]  /*4b00*/  IMAD.U32 R15, R9, 0x10000, RZ ;  /* 0x00010000090f7824 */ /* 0x002fe200078e00ff */
[----:B------:R-:W-:-:S02]  /*4b10*/  SHF.L.U32 R25, R11, 0x10, RZ ;  /* 0x000000100b197819 */ /* 0x000fc400000006ff */
[----:B------:R-:W-:Y:S01]  /*4b20*/  SHF.L.U32 R5, R8, 0x10, RZ ;  /* 0x0000001008057819 */ /* 0x000fe200000006ff */
[----:B--2---:R-:W-:Y:S01]  /*4b30*/  IMAD.U32 R39, R31, 0x10000, RZ ;  /* 0x000100001f277824 */ /* 0x004fe200078e00ff */
[----:B------:R-:W-:Y:S01]  /*4b40*/  SHF.L.U32 R3, R29, 0x10, RZ ;  /* 0x000000101d037819 */ /* 0x000fe200000006ff */
[----:B------:R-:W-:Y:S01]  /*4b50*/  IMAD.U32 R27, R28, 0x10000, RZ ;  /* 0x000100001c1b7824 */ /* 0x000fe200078e00ff */
[----:B------:R-:W-:Y:S01]  /*4b60*/  LOP3.LUT R13, R8, 0xffff0000, RZ, 0xc0, !PT ;  /* 0xffff0000080d7812 */ /* 0x000fe200078ec0ff */
[C---:B------:R-:W-:Y:S01]  /*4b70*/  FMUL R8, R94.reuse, R5 ;  /* 0x000000055e087220 */ /* 0x040fe20000400000 */
[----:B------:R-:W-:Y:S01]  /*4b80*/  LOP3.LUT R9, R9, 0xffff0000, RZ, 0xc0, !PT ;  /* 0xffff000009097812 */ /* 0x000fe200078ec0ff */
[----:B------:R-:W-:Y:S01]  /*4b90*/  FMUL R12, R94, R15 ;  /* 0x0000000f5e0c7220 */ /* 0x000fe20000400000 */
[----:B------:R-:W-:Y:S01]  /*4ba0*/  SHF.L.U32 R21, R10, 0x10, RZ ;  /* 0x000000100a157819 */ /* 0x000fe200000006ff */
[----:B------:R-:W-:Y:S01]  /*4bb0*/  FMUL R24, R94, R25 ;  /* 0x000000195e187220 */ /* 0x000fe20000400000 */
[----:B------:R-:W-:Y:S01]  /*4bc0*/  LOP3.LUT R23, R10, 0xffff0000, RZ, 0xc0, !PT ;  /* 0xffff00000a177812 */ /* 0x000fe200078ec0ff */
[C---:B------:R-:W-:Y:S01]  /*4bd0*/  FMUL R10, R94.reuse, R13 ;  /* 0x0000000d5e0a7220 */ /* 0x040fe20000400000 */
[----:B------:R-:W-:Y:S01]  /*4be0*/  LOP3.LUT R11, R11, 0xffff0000, RZ, 0xc0, !PT ;  /* 0xffff00000b0b7812 */ /* 0x000fe200078ec0ff */
[----:B------:R-:W-:Y:S01]  /*4bf0*/  FMUL R14, R94, R9 ;  /* 0x000000095e0e7220 */ /* 0x000fe20000400000 */
        /* <DEDUP_REMOVED lines=9> */
[C---:B------:R-:W-:Y:S01]  /*4c90*/  FMUL R26, R94.reuse, R33 ;  /* 0x000000215e1a7220 */ /* 0x040fe20000400000 */
[C---:B------:R-:W-:Y:S01]  /*4ca0*/  FMUL R104, R94.reuse, R3 ;  /* 0x000000035e687220 */ /* 0x040fe20000400000 */
[C---:B------:R-:W-:Y:S01]  /*4cb0*/  FMUL R28, R94.reuse, R29 ;  /* 0x0000001d5e1c7220 */ /* 0x040fe20000400000 */
[C---:B------:R-:W-:Y:S01]  /*4cc0*/  FMUL R106, R94.reuse, R35 ;  /* 0x000000235e6a7220 */ /* 0x040fe20000400000 */
[C---:B------:R-:W-:Y:S01]  /*4cd0*/  FMUL R30, R94.reuse, R37 ;  /* 0x000000255e1e7220 */ /* 0x040fe20000400000 */
[C---:B------:R-:W-:Y:S01]  /*4ce0*/  FMUL R108, R94.reuse, R39 ;  /* 0x000000275e6c7220 */ /* 0x040fe20000400000 */
[----:B------:R-:W-:-:S07]  /*4cf0*/  FMUL R32, R94, R31 ;  /* 0x0000001f5e207220 */ /* 0x000fce0000400000 */
.L_x_114:
[----:B------:R-:W-:-:S07]  /*4d00*/  IADD3 R6, R6, 0x1, RZ ;  /* 0x0000000106067810 */ /* 0x000fce0007ffe0ff */
.L_x_110:
[----:B------:R-:W-:Y:S05]  /*4d10*/  BSYNC B0 ;  /* 0x0000000000007941 */ /* 0x000fea0003800000 */
.L_x_109:
[----:B------:R-:W-:Y:S01]  /*4d20*/  MOV R101, 0x3bbb989d ;  /* 0x3bbb989d00657802 */ /* 0x000fe20000000f00 */
[C---:B------:R-:W-:Y:S01]  /*4d30*/  FFMA R42, R93.reuse, R42, R12 ;  /* 0x0000002a5d2a7223 */ /* 0x040fe2000000000c */
[----:B------:R-:W-:Y:S02]  /*4d40*/  IMAD.MOV.U32 R126, RZ, RZ, 0x437c0000 ;  /* 0x437c0000ff7e7424 */ /* 0x000fe400078e00ff */
[C---:B------:R-:W-:Y:S01]  /*4d50*/  FFMA R43, R93.reuse, R43, R14 ;  /* 0x0000002b5d2b7223 */ /* 0x040fe2000000000e */
[C---:B------:R-:W-:Y:S01]  /*4d60*/  FFMA R40, R93.reuse, R40, R8 ;  /* 0x000000285d287223 */ /* 0x040fe20000000008 */
[----:B------:R-:W-:Y:S01]  /*4d70*/  FFMA.SAT R5, -R42, R101, 0.5 ;  /* 0x3f0000002a057423 */ /* 0x000fe20000002165 */
[----:B------:R-:W-:Y:S01]  /*4d80*/  FFMA R41, R93, R41, R10 ;  /* 0x000000295d297223 */ /* 0x000fe2000000000a */
[-C--:B------:R-:W-:Y:S01]  /*4d90*/  FFMA.SAT R11, -R43, R101.reuse, 0.5 ;  /* 0x3f0000002b0b7423 */ /* 0x080fe20000002165 */
[-C--:B-1----:R-:W-:Y:S01]  /*4da0*/  FFMA.SAT R0, -R40, R101.reuse, 0.5 ;  /* 0x3f00000028007423 */ /* 0x082fe20000002165 */
[----:B------:R-:W-:Y:S01]  /*4db0*/  FFMA.RM R9, R5, R126, 12582913 ;  /* 0x4b40000105097423 */ /* 0x000fe2000000407e */
[-C--:B------:R-:W-:Y:S01]  /*4dc0*/  FFMA.SAT R4, -R41, R101.reuse, 0.5 ;  /* 0x3f00000029047423 */ /* 0x080fe20000002165 */
[C---:B------:R-:W-:Y:S01]  /*4dd0*/  FFMA R46, R93.reuse, R46, R24 ;  /* 0x0000002e5d2e7223 */ /* 0x040fe20000000018 */
[----:B------:R-:W-:Y:S01]  /*4de0*/  FFMA R44, R93, R44, R20 ;  /* 0x0000002c5d2c7223 */ /* 0x000fe20000000014 */
[----:B------:R-:W-:Y:S01]  /*4df0*/  FADD R5, R9, -12583039 ;  /* 0xcb40007f09057421 */ /* 0x000fe20000000000 */
[-C--:B------:R-:W-:Y:S01]  /*4e00*/  FFMA.RM R13, R11, R126.reuse, 12582913 ;  /* 0x4b4000010b0d7423 */ /* 0x080fe2000000407e */
[-C--:B------:R-:W-:Y:S01]  /*4e10*/  FFMA.RM R0, R0, R126.reuse, 12582913 ;  /* 0x4b40000100007423 */ /* 0x080fe2000000407e */
[-C--:B------:R-:W-:Y:S01]  /*4e20*/  FFMA.RM R4, R4, R126.reuse, 12582913 ;  /* 0x4b40000104047423 */ /* 0x080fe2000000407e */
[----:B------:R-:W-:Y:S01]  /*4e30*/  FFMA R11, -R42, 1.4426950216293334961, -R5 ;  /* 0x3fb8aa3b2a0b7823 */ /* 0x000fe20000000905 */
[-C--:B------:R-:W-:Y:S01]  /*4e40*/  FFMA.SAT R25, -R46, R101.reuse, 0.5 ;  /* 0x3f0000002e197423 */ /* 0x080fe20000002165 */
[----:B------:R-:W-:Y:S01]  /*4e50*/  FFMA.SAT R15, -R44, R101, 0.5 ;  /* 0x3f0000002c0f7423 */ /* 0x000fe20000002165 */
[----:B------:R-:W-:Y:S01]  /*4e60*/  FADD R38, R13, -12583039 ;  /* 0xcb40007f0d267421 */ /* 0x000fe20000000000 */
[----:B------:R-:W-:Y:S01]  /*4e70*/  FADD R3, R0, -12583039 ;  /* 0xcb40007f00037421 */ /* 0x000fe20000000000 */
[----:B------:R-:W-:Y:S01]  /*4e80*/  FADD R36, R4, -12583039 ;  /* 0xcb40007f04247421 */ /* 0x000fe20000000000 */
[C---:B------:R-:W-:Y:S01]  /*4e90*/  FFMA R47, R93.reuse, R47, R100 ;  /* 0x0000002f5d2f7223 */ /* 0x040fe20000000064 */
[----:B------:R-:W-:Y:S01]  /*4ea0*/  FFMA R11, -R42, 1.925963033500011079e-08, R11 ;  /* 0x32a570602a0b7823 */ /* 0x000fe2000000010b */
[----:B------:R-:W-:Y:S01]  /*4eb0*/  FFMA R45, R93, R45, R22 ;  /* 0x0000002d5d2d7223 */ /* 0x000fe20000000016 */
[-C--:B------:R-:W-:Y:S01]  /*4ec0*/  FFMA.RM R25, R25, R126.reuse, 12582913 ;  /* 0x4b40000119197423 */ /* 0x080fe2000000407e */
[----:B------:R-:W-:Y:S01]  /*4ed0*/  FFMA.RM R15, R15, R126, 12582913 ;  /* 0x4b4000010f0f7423 */ /* 0x000fe2000000407e */
[C---:B------:R-:W-:Y:S01]  /*4ee0*/  FFMA R3, -R40.reuse, 1.4426950216293334961, -R3 ;  /* 0x3fb8aa3b28037823 */ /* 0x040fe20000000903 */
[----:B------:R-:W-:Y:S01]  /*4ef0*/  FFMA R36, -R41, 1.4426950216293334961, -R36 ;  /* 0x3fb8aa3b29247823 */ /* 0x000fe20000000924 */
[----:B------:R-:W-:Y:S01]  /*4f00*/  FFMA R110, -R43, 1.4426950216293334961, -R38 ;  /* 0x3fb8aa3b2b6e7823 */ /* 0x000fe20000000926 */
[-C--:B------:R-:W-:Y:S01]  /*4f10*/  FFMA.SAT R27, -R47, R101.reuse, 0.5 ;  /* 0x3f0000002f1b7423 */ /* 0x080fe20000002165 */
[----:B------:R1:W-:Y:S01]  /*4f20*/  MUFU.EX2 R38, R11 ;  /* 0x0000000b00267308 */ /* 0x0003e20000000800 */
[-C--:B------:R-:W-:Y:S01]  /*4f30*/  FFMA.SAT R23, -R45, R101.reuse, 0.5 ;  /* 0x3f0000002d177423 */ /* 0x080fe20000002165 */
[----:B------:R-:W-:Y:S01]  /*4f40*/  FADD R21, R15, -12583039 ;  /* 0xcb40007f0f157421 */ /* 0x000fe20000000000 */
[----:B------:R-:W-:Y:S01]  /*4f50*/  FFMA R50, R93, R50, R104 ;  /* 0x000000325d327223 */ /* 0x000fe20000000068 */
[----:B------:R-:W-:Y:S01]  /*4f60*/  FFMA R3, -R40, 1.925963033500011079e-08, R3 ;  /* 0x32a5706028037823 */ /* 0x000fe20000000103 */
[----:B------:R-:W-:Y:S01]  /*4f70*/  FFMA R36, -R41, 1.925963033500011079e-08, R36 ;  /* 0x32a5706029247823 */ /* 0x000fe20000000124 */
[-C--:B------:R-:W-:Y:S01]  /*4f80*/  FFMA.RM R27, R27, R126.reuse, 12582913 ;  /* 0x4b4000011b1b7423 */ /* 0x080fe2000000407e */
[----:B------:R-:W-:Y:S01]  /*4f90*/  FFMA.RM R23, R23, R126, 12582913 ;  /* 0x4b40000117177423 */ /* 0x000fe2000000407e */
[----:B------:R-:W-:Y:S01]  /*4fa0*/  FFMA R48, R93, R48, R102 ;  /* 0x000000305d307223 */ /* 0x000fe20000000066 */
[----:B-1----:R-:W-:Y:S01]  /*4fb0*/  FADD R11, R25, -12583039 ;  /* 0xcb40007f190b7421 */ /* 0x002fe20000000000 */
[----:B------:R-:W-:Y:S01]  /*4fc0*/  FFMA R21, -R44, 1.4426950216293334961, -R21 ;  /* 0x3fb8aa3b2c157823 */ /* 0x000fe20000000915 */
[----:B------:R-:W-:Y:S01]  /*4fd0*/  FFMA.SAT R33, -R50, R101, 0.5 ;  /* 0x3f00000032217423 */ /* 0x000fe20000002165 */
[----:B------:R1:W-:Y:S01]  /*4fe0*/  MUFU.EX2 R5, R36 ;  /* 0x0000002400057308 */ /* 0x0003e20000000800 */
[----:B------:R-:W-:Y:S01]  /*4ff0*/  FFMA R11, -R46, 1.4426950216293334961, -R11 ;  /* 0x3fb8aa3b2e0b7823 */ /* 0x000fe2000000090b */
[----:B------:R-:W-:Y:S01]  /*5000*/  FFMA R110, -R43, 1.925963033500011079e-08, R110 ;  /* 0x32a570602b6e7823 */ /* 0x000fe2000000016e */
[----:B------:R-:W-:Y:S01]  /*5010*/  FADD R114, R27, -12583039 ;  /* 0xcb40007f1b727421 */ /* 0x000fe20000000000 */
[----:B------:R-:W-:Y:S01]  /*5020*/  FFMA R51, R93, R51, R28 ;  /* 0x000000335d337223 */ /* 0x000fe2000000001c */
[----:B------:R-:W-:Y:S01]  /*5030*/  FFMA.SAT R29, -R48, R101, 0.5 ;  /* 0x3f000000301d7423 */ /* 0x000fe20000002165 */
[----:B------:R-:W-:Y:S01]  /*5040*/  FFMA R11, -R46, 1.925963033500011079e-08, R11 ;  /* 0x32a570602e0b7823 */ /* 0x000fe2000000010b */
[----:B------:R-:W-:Y:S01]  /*5050*/  FFMA R21, -R44, 1.925963033500011079e-08, R21 ;  /* 0x32a570602c157823 */ /* 0x000fe20000000115 */
[----:B------:R-:W2:Y:S01]  /*5060*/  MUFU.EX2 R3, R3 ;  /* 0x0000000300037308 */ /* 0x000ea20000000800 */
[----:B-1----:R-:W-:Y:S01]  /*5070*/  FADD R36, R23, -12583039 ;  /* 0xcb40007f17247421 */ /* 0x002fe20000000000 */
[-C--:B------:R-:W-:Y:S01]  /*5080*/  FFMA.RM R33, R33, R126.reuse, 12582913 ;  /* 0x4b40000121217423 */ /* 0x080fe2000000407e */
[----:B------:R-:W-:Y:S01]  /*5090*/  FFMA R49, R93, R49, R26 ;  /* 0x000000315d317223 */ /* 0x000fe2000000001a */
[----:B------:R-:W-:Y:S01]  /*50a0*/  FFMA R116, -R47, 1.4426950216293334961, -R114 ;  /* 0x3fb8aa3b2f747823 */ /* 0x000fe20000000972 */
[-C--:B------:R-:W-:Y:S01]  /*50b0*/  FFMA.SAT R35, -R51, R101.reuse, 0.5 ;  /* 0x3f00000033237423 */ /* 0x080fe20000002165 */
[----:B------:R-:W-:Y:S01]  /*50c0*/  FFMA R112, -R45, 1.4426950216293334961, -R36 ;  /* 0x3fb8aa3b2d707823 */ /* 0x000fe20000000924 */
[----:B------:R-:W-:Y:S01]  /*50d0*/  FFMA.RM R29, R29, R126, 12582913 ;  /* 0x4b4000011d1d7423 */ /* 0x000fe2000000407e */
[----:B------:R-:W1:Y:S01]  /*50e0*/  MUFU.EX2 R110, R110 ;  /* 0x0000006e006e7308 */ /* 0x000e620000000800 */
[----:B------:R-:W-:Y:S01]  /*50f0*/  FFMA.SAT R31, -R49, R101, 0.5 ;  /* 0x3f000000311f7423 */ /* 0x000fe20000002165 */
[C---:B------:R-:W-:Y:S01]  /*5100*/  FFMA R52, R93.reuse, R52, R106 ;  /* 0x000000345d347223 */ /* 0x040fe2000000006a */
[C---:B------:R-:W-:Y:S01]  /*5110*/  FFMA R53, R93.reuse, R53, R30 ;  /* 0x000000355d357223 */ /* 0x040fe2000000001e */
[C---:B------:R-:W-:Y:S01]  /*5120*/  FFMA R54, R93.reuse, R54, R108 ;  /* 0x000000365d367223 */ /* 0x040fe2000000006c */
[----:B------:R-:W-:Y:S01]  /*5130*/  FFMA R55, R93, R55, R32 ;  /* 0x000000375d377223 */ /* 0x000fe20000000020 */
[-C--:B------:R-:W-:Y:S01]  /*5140*/  FFMA.RM R35, R35, R126.reuse, 12582913 ;  /* 0x4b40000123237423 */ /* 0x080fe2000000407e */
[-C--:B------:R-:W-:Y:S01]  /*5150*/  FFMA.RM R31, R31, R126.reuse, 12582913 ;  /* 0x4b4000011f1f7423 */ /* 0x080fe2000000407e */
[----:B------:R3:W-:Y:S01]  /*5160*/  MUFU.EX2 R114, R11 ;  /* 0x0000000b00727308 */ /* 0x0007e20000000800 */
[-C--:B------:R-:W-:Y:S01]  /*5170*/  FFMA.SAT R37, -R52, R101.reuse, 0.5 ;  /* 0x3f00000034257423 */ /* 0x080fe20000002165 */
[-C--:B------:R-:W-:Y:S01]  /*5180*/  FFMA.SAT R39, -R53, R101.reuse, 0.5 ;  /* 0x3f00000035277423 */ /* 0x080fe20000002165 */
[-C--:B------:R-:W-:Y:S01]  /*5190*/  FFMA.SAT R99, -R54, R101.reuse, 0.5 ;  /* 0x3f00000036637423 */ /* 0x080fe20000002165 */
[----:B------:R-:W-:Y:S01]  /*51a0*/  FADD R122, R35, -12583039 ;  /* 0xcb40007f237a7421 */ /* 0x000fe20000000000 */
[----:B------:R-:W-:Y:S01]  /*51b0*/  FFMA.SAT R101, -R55, R101, 0.5 ;  /* 0x3f00000037657423 */ /* 0x000fe20000002165 */
[----:B------:R-:W-:Y:S01]  /*51c0*/  SHF.L.U32 R0, R0, 0x17, RZ ;  /* 0x0000001700007819 */ /* 0x000fe200000006ff */
[----:B------:R-:W-:Y:S01]  /*51d0*/  FADD R118, R31, -12583039 ;  /* 0xcb40007f1f767421 */ /* 0x000fe20000000000 */
[----:B------:R4:W5:Y:S01]  /*51e0*/  MUFU.EX2 R36, R21 ;  /* 0x0000001500247308 */ /* 0x0009620000000800 */
[----:B---3--:R-:W-:Y:S01]  /*51f0*/  FADD R11, R33, -12583039 ;  /* 0xcb40007f210b7421 */ /* 0x008fe20000000000 */
[----:B------:R-:W-:Y:S01]  /*5200*/  SHF.L.U32 R4, R4, 0x17, RZ ;  /* 0x0000001704047819 */ /* 0x000fe200000006ff */
[-C--:B------:R-:W-:Y:S01]  /*5210*/  FFMA.RM R39, R39, R126.reuse, 12582913 ;  /* 0x4b40000127277423 */ /* 0x080fe2000000407e */
[-C--:B------:R-:W-:Y:S01]  /*5220*/  FFMA.RM R101, R101, R126.reuse, 12582913 ;  /* 0x4b40000165657423 */ /* 0x080fe2000000407e */
[C---:B------:R-:W-:Y:S01]  /*5230*/  FFMA R11, -R50.reuse, 1.4426950216293334961, -R11 ;  /* 0x3fb8aa3b320b7823 */ /* 0x040fe2000000090b */
[----:B------:R-:W-:Y:S01]  /*5240*/  FFMA R124, -R51, 1.4426950216293334961, -R122 ;  /* 0x3fb8aa3b337c7823 */ /* 0x000fe2000000097a */
[----:B------:R-:W-:Y:S01]  /*5250*/  SHF.L.U32 R13, R13, 0x17, RZ ;  /* 0x000000170d0d7819 */ /* 0x000fe200000006ff */
[-C--:B------:R-:W-:Y:S01]  /*5260*/  FFMA.RM R37, R37, R126.reuse, 12582913 ;  /* 0x4b40000125257423 */ /* 0x080fe2000000407e */
[----:B----4-:R-:W-:Y:S01]  /*5270*/  FADD R21, R29, -12583039 ;  /* 0xcb40007f1d157421 */ /* 0x010fe20000000000 */
[----:B------:R-:W-:Y:S01]  /*5280*/  FFMA R11, -R50, 1.925963033500011079e-08, R11 ;  /* 0x32a57060320b7823 */ /* 0x000fe2000000010b */
[----:B------:R-:W-:Y:S01]  /*5290*/  FFMA.RM R99, R99, R126, 12582913 ;  /* 0x4b40000163637423 */ /* 0x000fe2000000407e */
[----:B--2---:R-:W-:Y:S01]  /*52a0*/  FFMA R128, R0, R3, 1 ;  /* 0x3f80000000807423 */ /* 0x004fe20000000003 */
[C---:B------:R-:W-:Y:S01]  /*52b0*/  FFMA R21, -R48.reuse, 1.4426950216293334961, -R21 ;  /* 0x3fb8aa3b30157823 */ /* 0x040fe20000000915 */
[----:B------:R2:W-:Y:S01]  /*52c0*/  MUFU.EX2 R122, R11 ;  /* 0x0000000b007a7308 */ /* 0x0005e20000000800 */
[----:B------:R-:W-:Y:S01]  /*52d0*/  SHF.L.U32 R15, R15, 0x17, RZ ;  /* 0x000000170f0f7819 */ /* 0x000fe200000006ff */
[----:B------:R-:W-:Y:S01]  /*52e0*/  FADD R0, R39, -12583039 ;  /* 0xcb40007f27007421 */ /* 0x000fe20000000000 */
[----:B------:R-:W-:Y:S01]  /*52f0*/  FFMA R21, -R48, 1.925963033500011079e-08, R21 ;  /* 0x32a5706030157823 */ /* 0x000fe20000000115 */
[----:B------:R-:W-:Y:S01]  /*5300*/  FFMA R120, -R49, 1.4426950216293334961, -R118 ;  /* 0x3fb8aa3b31787823 */ /* 0x000fe20000000976 */
[----:B------:R-:W-:Y:S01]  /*5310*/  FADD R3, R99, -12583039 ;  /* 0xcb40007f63037421 */ /* 0x000fe20000000000 */
[----:B-1----:R-:W-:Y:S01]  /*5320*/  FFMA R13, R13, R110, 1 ;  /* 0x3f8000000d0d7423 */ /* 0x002fe2000000006e */
[----:B------:R-:W-:Y:S01]  /*5330*/  FFMA R126, -R53, 1.4426950216293334961, -R0 ;  /* 0x3fb8aa3b357e7823 */ /* 0x000fe20000000900 */
[----:B------:R1:W3:Y:S01]  /*5340*/  MUFU.EX2 R118, R21 ;  /* 0x0000001500767308 */ /* 0x0002e20000000800 */
[----:B--2---:R-:W-:Y:S01]  /*5350*/  FFMA R11, R4, R5, 1 ;  /* 0x3f800000040b7423 */ /* 0x004fe20000000005 */
[----:B------:R-:W-:Y:S01]  /*5360*/  FADD R4, R101, -12583039 ;  /* 0xcb40007f65047421 */ /* 0x000fe20000000000 */
[----:B-----5:R-:W-:Y:S01]  /*5370*/  FFMA R110, R15, R36, 1 ;  /* 0x3f8000000f6e7423 */ /* 0x020fe20000000024 */
[----:B------:R-:W-:Y:S01]  /*5380*/  FFMA R3, -R54, 1.4426950216293334961, -R3 ;  /* 0x3fb8aa3b36037823 */ /* 0x000fe20000000903 */
[----:B------:R-:W-:Y:S01]  /*5390*/  FFMA R124, -R51, 1.925963033500011079e-08, R124 ;  /* 0x32a57060337c7823 */ /* 0x000fe2000000017c */
[----:B------:R-:W-:Y:S01]  /*53a0*/  FFMA R36, -R55, 1.4426950216293334961, -R4 ;  /* 0x3fb8aa3b37247823 */ /* 0x000fe20000000904 */
[----:B------:R-:W-:Y:S01]  /*53b0*/  FFMA R126, -R53, 1.925963033500011079e-08, R126 ;  /* 0x32a57060357e7823 */ /* 0x000fe2000000017e */
[----:B------:R-:W-:Y:S01]  /*53c0*/  FFMA R112, -R45, 1.925963033500011079e-08, R112 ;  /* 0x32a570602d707823 */ /* 0x000fe20000000170 */
[----:B-1----:R-:W-:Y:S01]  /*53d0*/  FADD R21, R37, -12583039 ;  /* 0xcb40007f25157421 */ /* 0x002fe20000000000 */
[----:B------:R-:W-:Y:S01]  /*53e0*/  FFMA R116, -R47, 1.925963033500011079e-08, R116 ;  /* 0x32a570602f747823 */ /* 0x000fe20000000174 */
[----:B------:R-:W-:Y:S01]  /*53f0*/  FFMA R120, -R49, 1.925963033500011079e-08, R120 ;  /* 0x32a5706031787823 */ /* 0x000fe20000000178 */
[----:B------:R-:W-:Y:S01]  /*5400*/  FFMA R36, -R55, 1.925963033500011079e-08, R36 ;  /* 0x32a5706037247823 */ /* 0x000fe20000000124 */
[----:B------:R-:W-:Y:S01]  /*5410*/  FFMA R21, -R52, 1.4426950216293334961, -R21 ;  /* 0x3fb8aa3b34157823 */ /* 0x000fe20000000915 */
[----:B------:R-:W-:Y:S01]  /*5420*/  IADD3 R5, R128, 0x1800000, RZ ;  /* 0x0180000080057810 */ /* 0x000fe20007ffe0ff */
[----:B------:R-:W-:Y:S01]  /*5430*/  FFMA R3, -R54, 1.925963033500011079e-08, R3 ;  /* 0x32a5706036037823 */ /* 0x000fe20000000103 */
[----:B------:R-:W1:Y:S01]  /*5440*/  MUFU.EX2 R124, R124 ;  /* 0x0000007c007c7308 */ /* 0x000e620000000800 */
[----:B------:R-:W-:Y:S01]  /*5450*/  FFMA R21, -R52, 1.925963033500011079e-08, R21 ;  /* 0x32a5706034157823 */ /* 0x000fe20000000115 */
[----:B------:R-:W-:Y:S01]  /*5460*/  LOP3.LUT R5, R5, 0x7f800000, RZ, 0xc0, !PT ;  /* 0x7f80000005057812 */ /* 0x000fe200078ec0ff */
[----:B------:R-:W-:Y:S01]  /*5470*/  IMAD.SHL.U32 R29, R29, 0x800000, RZ ;  /* 0x008000001d1d7824 */ /* 0x000fe200078e00ff */
[----:B------:R-:W-:Y:S01]  /*5480*/  SHF.L.U32 R35, R35, 0x17, RZ ;  /* 0x0000001723237819 */ /* 0x000fe200000006ff */
[----:B------:R-:W-:Y:S01]  /*5490*/  IMAD.SHL.U32 R39, R39, 0x800000, RZ ;  /* 0x0080000027277824 */ /* 0x000fe200078e00ff */
[----:B------:R-:W-:Y:S01]  /*54a0*/  ISETP.GT.U32.AND P2, PT, R5, 0x1ffffff, PT ;  /* 0x01ffffff0500780c */ /* 0x000fe20003f44070 */
[----:B------:R-:W-:Y:S01]  /*54b0*/  IMAD.SHL.U32 R9, R9, 0x800000, RZ ;  /* 0x0080000009097824 */ /* 0x000fe200078e00ff */
[----:B------:R-:W2:Y:S01]  /*54c0*/  MUFU.EX2 R126, R126 ;  /* 0x0000007e007e7308 */ /* 0x000ea20000000800 */
[----:B------:R-:W-:Y:S01]  /*54d0*/  SHF.L.U32 R25, R25, 0x17, RZ ;  /* 0x0000001719197819 */ /* 0x000fe200000006ff */
[----:B------:R-:W-:Y:S01]  /*54e0*/  IMAD.SHL.U32 R23, R23, 0x800000, RZ ;  /* 0x0080000017177824 */ /* 0x000fe200078e00ff */
[----:B------:R-:W-:Y:S01]  /*54f0*/  SHF.L.U32 R27, R27, 0x17, RZ ;  /* 0x000000171b1b7819 */ /* 0x000fe200000006ff */
[----:B------:R-:W-:Y:S01]  /*5500*/  IMAD.SHL.U32 R33, R33, 0x800000, RZ ;  /* 0x0080000021217824 */ /* 0x000fe200078e00ff */
[----:B------:R-:W-:Y:S01]  /*5510*/  SHF.L.U32 R31, R31, 0x17, RZ ;  /* 0x000000171f1f7819 */ /* 0x000fe200000006ff */
[----:B------:R-:W-:Y:S01]  /*5520*/  BSSY B1, `(.L_x_115) ;  /* 0x0000020000017945 */ /* 0x000fe20003800000 */
[----:B------:R-:W-:Y:S01]  /*5530*/  SHF.L.U32 R37, R37, 0x17, RZ ;  /* 0x0000001725257819 */ /* 0x000fe200000006ff */
[----:B------:R-:W4:Y:S01]  /*5540*/  MUFU.EX2 R112, R112 ;  /* 0x0000007000707308 */ /* 0x000f220000000800 */
[----:B------:R-:W-:Y:S01]  /*5550*/  SHF.L.U32 R99, R99, 0x17, RZ ;  /* 0x0000001763637819 */ /* 0x000fe200000006ff */
[----:B---3--:R-:W-:Y:S01]  /*5560*/  FFMA R130, R29, R118, 1 ;  /* 0x3f8000001d827423 */ /* 0x008fe20000000076 */
[----:B------:R-:W-:Y:S01]  /*5570*/  SHF.L.U32 R101, R101, 0x17, RZ ;  /* 0x0000001765657819 */ /* 0x000fe200000006ff */
[----:B-1----:R-:W-:Y:S01]  /*5580*/  FFMA R35, R35, R124, 1 ;  /* 0x3f80000023237423 */ /* 0x002fe2000000007c */
[----:B------:R-:W-:Y:S01]  /*5590*/  FFMA R38, R9, R38, 1 ;  /* 0x3f80000009267423 */ /* 0x000fe20000000026 */
[----:B------:R-:W-:Y:S01]  /*55a0*/  FFMA R114, R25, R114, 1 ;  /* 0x3f80000019727423 */ /* 0x000fe20000000072 */
[----:B------:R-:W-:Y:S01]  /*55b0*/  FFMA R122, R33, R122, 1 ;  /* 0x3f800000217a7423 */ /* 0x000fe2000000007a */
[----:B------:R-:W1:Y:S01]  /*55c0*/  MUFU.EX2 R116, R116 ;  /* 0x0000007400747308 */ /* 0x000e620000000800 */
[----:B--2---:R-:W-:-:S07]  /*55d0*/  FFMA R39, R39, R126, 1 ;  /* 0x3f80000027277423 */ /* 0x004fce000000007e */
[----:B------:R-:W2:Y:S01]  /*55e0*/  MUFU.EX2 R120, R120 ;  /* 0x0000007800787308 */ /* 0x000ea20000000800 */
[----:B----4-:R-:W-:-:S07]  /*55f0*/  FFMA R23, R23, R112, 1 ;  /* 0x3f80000017177423 */ /* 0x010fce0000000070 */
[----:B------:R-:W3:Y:S01]  /*5600*/  MUFU.EX2 R0, R21 ;  /* 0x0000001500007308 */ /* 0x000ee20000000800 */
[----:B-1----:R-:W-:-:S07]  /*5610*/  FFMA R27, R27, R116, 1 ;  /* 0x3f8000001b1b7423 */ /* 0x002fce0000000074 */
[----:B------:R-:W1:Y:S01]  /*5620*/  MUFU.EX2 R4, R3 ;  /* 0x0000000300047308 */ /* 0x000e620000000800 */
[----:B--2---:R-:W-:-:S07]  /*5630*/  FFMA R31, R31, R120, 1 ;  /* 0x3f8000001f1f7423 */ /* 0x004fce0000000078 */
[----:B------:R-:W2:Y:S01]  /*5640*/  MUFU.EX2 R36, R36 ;  /* 0x0000002400247308 */ /* 0x000ea20000000800 */
[----:B---3--:R-:W-:Y:S01]  /*5650*/  FFMA R124, R37, R0, 1 ;  /* 0x3f800000257c7423 */ /* 0x008fe20000000000 */
[----:B-1----:R-:W-:Y:S01]  /*5660*/  FFMA R126, R99, R4, 1 ;  /* 0x3f800000637e7423 */ /* 0x002fe20000000004 */
[----:B--2---:R-:W-:Y:S01]  /*5670*/  FFMA R29, R101, R36, 1 ;  /* 0x3f800000651d7423 */ /* 0x004fe20000000024 */
[----:B------:R-:W-:Y:S06]  /*5680*/  @P2 BRA `(.L_x_116) ;  /* 0x0000000000142947 */ /* 0x000fec0003800000 */
[----:B------:R-:W-:Y:S01]  /*5690*/  IMAD.MOV.U32 R0, RZ, RZ, R128 ;  /* 0x000000ffff007224 */ /* 0x000fe200078e0080 */
[----:B------:R-:W-:-:S07]  /*56a0*/  MOV R4, 0x56c0 ;  /* 0x000056c000047802 */ /* 0x000fce0000000f00 */
[----:B------:R-:W-:Y:S05]  /*56b0*/  CALL.REL.NOINC `($__internal_0_$__cuda_sm20_rcp_rn_f32_slowpath) ;  /* 0x0000008800807944 */ /* 0x000fea0003c00000 */
[----:B------:R-:W-:Y:S01]  /*56c0*/  MOV R9, R0 ;  /* 0x0000000000097202 */ /* 0x000fe20000000f00 */
[----:B------:R-:W-:Y:S06]  /*56d0*/  BRA `(.L_x_117) ;  /* 0x0000000000107947 */ /* 0x000fec0003800000 */
.L_x_116:
[----:B------:R-:W1:Y:S02]  /*56e0*/  MUFU.RCP R9, R128 ;  /* 0x0000008000097308 */ /* 0x000e640000001000 */
[----:B-1----:R-:W-:-:S04]  /*56f0*/  FFMA R0, R128, R9, -1 ;  /* 0xbf80000080007423 */ /* 0x002fc80000000009 */
[----:B------:R-:W-:-:S04]  /*5700*/  FADD.FTZ R0, -R0, -RZ ;  /* 0x800000ff00007221 */ /* 0x000fc80000010100 */
[----:B------:R-:W-:-:S07]  /*5710*/  FFMA R9, R9, R0, R9 ;  /* 0x0000000009097223 */ /* 0x000fce0000000009 */
.L_x_117:
[----:B------:R-:W-:Y:S05]  /*5720*/  BSYNC B1 ;  /* 0x0000000000017941 */ /* 0x000fea0003800000 */
.L_x_115:
        /* <DEDUP_REMOVED lines=10> */
.L_x_119:
[----:B------:R-:W1:Y:S02]  /*57d0*/  MUFU.RCP R36, R11 ;  /* 0x0000000b00247308 */ /* 0x000e640000001000 */
[----:B-1----:R-:W-:-:S04]  /*57e0*/  FFMA R0, R11, R36, -1 ;  /* 0xbf8000000b007423 */ /* 0x002fc80000000024 */
[----:B------:R-:W-:-:S04]  /*57f0*/  FADD.FTZ R3, -R0, -RZ ;  /* 0x800000ff00037221 */ /* 0x000fc80000010100 */
[----:B------:R-:W-:-:S07]  /*5800*/  FFMA R36, R36, R3, R36 ;  /* 0x0000000324247223 */ /* 0x000fce0000000024 */
.L_x_120:
[----:B------:R-:W-:Y:S05]  /*5810*/  BSYNC B1 ;  /* 0x0000000000017941 */ /* 0x000fea0003800000 */
.L_x_118:
        /* <DEDUP_REMOVED lines=10> */
.L_x_122:
[----:B------:R-:W1:Y:S02]  /*58c0*/  MUFU.RCP R11, R38 ;  /* 0x00000026000b7308 */ /* 0x000e640000001000 */
[----:B-1----:R-:W-:-:S04]  /*58d0*/  FFMA R0, R38, R11, -1 ;  /* 0xbf80000026007423 */ /* 0x002fc8000000000b */
[----:B------:R-:W-:-:S04]  /*58e0*/  FADD.FTZ R0, -R0, -RZ ;  /* 0x800000ff00007221 */ /* 0x000fc80000010100 */
[----:B------:R-:W-:-:S07]  /*58f0*/  FFMA R11, R11, R0, R11 ;  /* 0x000000000b0b7223 */ /* 0x000fce000000000b */
.L_x_123:
[----:B------:R-:W-:Y:S05]  /*5900*/  BSYNC B1 ;  /* 0x0000000000017941 */ /* 0x000fea0003800000 */
.L_x_121:
        /* <DEDUP_REMOVED lines=10> */
.L_x_125:
[----:B------:R-:W1:Y:S02]  /*59b0*/  MUFU.RCP R38, R13 ;  /* 0x0000000d00267308 */ /* 0x000e640000001000 */
[----:B-1----:R-:W-:-:S04]  /*59c0*/  FFMA R0, R13, R38, -1 ;  /* 0xbf8000000d007423 */ /* 0x002fc80000000026 */
[----:B------:R-:W-:-:S04]  /*59d0*/  FADD.FTZ R3, -R0, -RZ ;  /* 0x800000ff00037221 */ /* 0x000fc80000010100 */
[----:B------:R-:W-:-:S07]  /*59e0*/  FFMA R38, R38, R3, R38 ;  /* 0x0000000326267223 */ /* 0x000fce0000000026 */
.L_x_126:
[----:B------:R-:W-:Y:S05]  /*59f0*/  BSYNC B1 ;  /* 0x0000000000017941 */ /* 0x000fea0003800000 */
.L_x_124:
        /* <DEDUP_REMOVED lines=10> */
.L_x_128:
[----:B------:R-:W1:Y:S02]  /*5aa0*/  MUFU.RCP R13, R110 ;  /* 0x0000006e000d7308 */ /* 0x000e640000001000 */
[----:B-1----:R-:W-:-:S04]  /*5ab0*/  FFMA R0, R110, R13, -1 ;  /* 0xbf8000006e007423 */ /* 0x002fc8000000000d */
[----:B------:R-:W-:-:S04]  /*5ac0*/  FADD.FTZ R0, -R0, -RZ ;  /* 0x800000ff00007221 */ /* 0x000fc80000010100 */
[----:B------:R-:W-:-:S07]  /*5ad0*/  FFMA R13, R13, R0, R13 ;  /* 0x000000000d0d7223 */ /* 0x000fce000000000d */
.L_x_129:
[----:B------:R-:W-:Y:S05]  /*5ae0*/  BSYNC B1 ;  /* 0x0000000000017941 */ /* 0x000fea0003800000 */
.L_x_127:
        /* <DEDUP_REMOVED lines=10> */
.L_x_131:
[----:B------:R-:W1:Y:S02]  /*5b90*/  MUFU.RCP R110, R23 ;  /* 0x00000017006e7308 */ /* 0x000e640000001000 */
[----:B-1----:R-:W-:-:S04]  /*5ba0*/  FFMA R0, R23, R110, -1 ;  /* 0xbf80000017007423 */ /* 0x002fc8000000006e */
[----:B------:R-:W-:-:S04]  /*5bb0*/  FADD.FTZ R3, -R0, -RZ ;  /* 0x800000ff00037221 */ /* 0x000fc80000010100 */
[----:B------:R-:W-:-:S07]  /*5bc0*/  FFMA R110, R110, R3, R110 ;  /* 0x000000036e6e7223 */ /* 0x000fce000000006e */
.L_x_132:
[----:B------:R-:W-:Y:S05]  /*5bd0*/  BSYNC B1 ;  /* 0x0000000000017941 */ /* 0x000fea0003800000 */
.L_x_130:
        /* <DEDUP_REMOVED lines=10> */
.L_x_134:
[----:B------:R-:W1:Y:S02]  /*5c80*/  MUFU.RCP R15, R114 ;  /* 0x00000072000f7308 */ /* 0x000e640000001000 */
[----:B-1----:R-:W-:-:S04]  /*5c90*/  FFMA R0, R114, R15, -1 ;  /* 0xbf80000072007423 */ /* 0x002fc8000000000f */
[----:B------:R-:W-:-:S04]  /*5ca0*/  FADD.FTZ R0, -R0, -RZ ;  /* 0x800000ff00007221 */ /* 0x000fc80000010100 */
[----:B------:R-:W-:-:S07]  /*5cb0*/  FFMA R15, R15, R0, R15 ;  /* 0x000000000f0f7223 */ /* 0x000fce000000000f */
.L_x_135:
[----:B------:R-:W-:Y:S05]  /*5cc0*/  BSYNC B1 ;  /* 0x0000000000017941 */ /* 0x000fea0003800000 */
.L_x_133:
        /* <DEDUP_REMOVED lines=10> */
.L_x_137:
[----:B------:R-:W1:Y:S02]  /*5d70*/  MUFU.RCP R114, R27 ;  /* 0x0000001b00727308 */ /* 0x000e640000001000 */
[----:B-1----:R-:W-:-:S04]  /*5d80*/  FFMA R0, R27, R114, -1 ;  /* 0xbf8000001b007423 */ /* 0x002fc80000000072 */
[----:B------:R-:W-:-:S04]  /*5d90*/  FADD.FTZ R3, -R0, -RZ ;  /* 0x800000ff00037221 */ /* 0x000fc80000010100 */
[----:B------:R-:W-:-:S07]  /*5da0*/  FFMA R114, R114, R3, R114 ;  /* 0x0000000372727223 */ /* 0x000fce0000000072 */
.L_x_138:
[----:B------:R-:W-:Y:S05]  /*5db0*/  BSYNC B1 ;  /* 0x0000000000017941 */ /* 0x000fea0003800000 */
.L_x_136:
        /* <DEDUP_REMOVED lines=10> */
.L_x_140:
[----:B------:R-:W1:Y:S02]  /*5e60*/  MUFU.RCP R21, R130 ;  /* 0x0000008200157308 */ /* 0x000e640000001000 */
[----:B-1----:R-:W-:-:S04]  /*5e70*/  FFMA R0, R130, R21, -1 ;  /* 0xbf80000082007423 */ /* 0x002fc80000000015 */
[----:B------:R-:W-:-:S04]  /*5e80*/  FADD.FTZ R0, -R0, -RZ ;  /* 0x800000ff00007221 */ /* 0x000fc80000010100 */
[----:B------:R-:W-:-:S07]  /*5e90*/  FFMA R21, R21, R0, R21 ;  /* 0x0000000015157223 */ /* 0x000fce0000000015 */
.L_x_141:
[----:B------:R-:W-:Y:S05]  /*5ea0*/  BSYNC B1 ;  /* 0x0000000000017941 */ /* 0x000fea0003800000 */
.L_x_139:
        /* <DEDUP_REMOVED lines=10> */
.L_x_143:
[----:B------:R-:W1:Y:S02]  /*5f50*/  MUFU.RCP R120, R31 ;  /* 0x0000001f00787308 */ /* 0x000e640000001000 */
[----:B-1----:R-:W-:-:S04]  /*5f60*/  FFMA R0, R31, R120, -1 ;  /* 0xbf8000001f007423 */ /* 0x002fc80000000078 */
[----:B------:R-:W-:-:S04]  /*5f70*/  FADD.FTZ R3, -R0, -RZ ;  /* 0x800000ff00037221 */ /* 0x000fc80000010100 */
[----:B------:R-:W-:-:S07]  /*5f80*/  FFMA R120, R120, R3, R120 ;  /* 0x0000000378787223 */ /* 0x000fce0000000078 */
.L_x_144:
[----:B------:R-:W-:Y:S05]  /*5f90*/  BSYNC B1 ;  /* 0x0000000000017941 */ /* 0x000fea0003800000 */
.L_x_142:
        /* <DEDUP_REMOVED lines=10> */
.L_x_146:
[----:B------:R-:W1:Y:S02]  /*6040*/  MUFU.RCP R23, R122 ;  /* 0x0000007a00177308 */ /* 0x000e640000001000 */
[----:B-1----:R-:W-:-:S04]  /*6050*/  FFMA R0, R122, R23, -1 ;  /* 0xbf8000007a007423 */ /* 0x002fc80000000017 */
[----:B------:R-:W-:-:S04]  /*6060*/  FADD.FTZ R0, -R0, -RZ ;  /* 0x800000ff00007221 */ /* 0x000fc80000010100 */
[----:B------:R-:W-:-:S07]  /*6070*/  FFMA R23, R23, R0, R23 ;  /* 0x0000000017177223 */ /* 0x000fce0000000017 */
.L_x_147:
[----:B------:R-:W-:Y:S05]  /*6080*/  BSYNC B1 ;  /* 0x0000000000017941 */ /* 0x000fea0003800000 */
.L_x_145:
        /* <DEDUP_REMOVED lines=10> */
.L_x_149:
[----:B------:R-:W1:Y:S02]  /*6130*/  MUFU.RCP R122, R35 ;  /* 0x00000023007a7308 */ /* 0x000e640000001000 */
[----:B-1----:R-:W-:-:S04]  /*6140*/  FFMA R0, R35, R122, -1 ;  /* 0xbf80000023007423 */ /* 0x002fc8000000007a */
[----:B------:R-:W-:-:S04]  /*6150*/  FADD.FTZ R3, -R0, -RZ ;  /* 0x800000ff00037221 */ /* 0x000fc80000010100 */
[----:B------:R-:W-:-:S07]  /*6160*/  FFMA R122, R122, R3, R122 ;  /* 0x000000037a7a7223 */ /* 0x000fce000000007a */
.L_x_150:
[----:B------:R-:W-:Y:S05]  /*6170*/  BSYNC B1 ;  /* 0x0000000000017941 */ /* 0x000fea0003800000 */
.L_x_148:
        /* <DEDUP_REMOVED lines=10> */
.L_x_152:
[----:B------:R-:W1:Y:S02]  /*6220*/  MUFU.RCP R25, R124 ;  /* 0x0000007c00197308 */ /* 0x000e640000001000 */
[----:B-1----:R-:W-:-:S04]  /*6230*/  FFMA R0, R124, R25, -1 ;  /* 0xbf8000007c007423 */ /* 0x002fc80000000019 */
[----:B------:R-:W-:-:S04]  /*6240*/  FADD.FTZ R0, -R0, -RZ ;  /* 0x800000ff00007221 */ /* 0x000fc80000010100 */
[----:B------:R-:W-:-:S07]  /*6250*/  FFMA R25, R25, R0, R25 ;  /* 0x0000000019197223 */ /* 0x000fce0000000019 */
.L_x_153:
[----:B------:R-:W-:Y:S05]  /*6260*/  BSYNC B1 ;  /* 0x0000000000017941 */ /* 0x000fea0003800000 */
.L_x_151:
        /* <DEDUP_REMOVED lines=10> */
.L_x_155:
[----:B------:R-:W1:Y:S02]  /*6310*/  MUFU.RCP R124, R39 ;  /* 0x00000027007c7308 */ /* 0x000e640000001000 */
[----:B-1----:R-:W-:-:S04]  /*6320*/  FFMA R0, R39, R124, -1 ;  /* 0xbf80000027007423 */ /* 0x002fc8000000007c */
[----:B------:R-:W-:-:S04]  /*6330*/  FADD.FTZ R3, -R0, -RZ ;  /* 0x800000ff00037221 */ /* 0x000fc80000010100 */
[----:B------:R-:W-:-:S07]  /*6340*/  FFMA R124, R124, R3, R124 ;  /* 0x000000037c7c7223 */ /* 0x000fce000000007c */
.L_x_156:
[----:B------:R-:W-:Y:S05]  /*6350*/  BSYNC B1 ;  /* 0x0000000000017941 */ /* 0x000fea0003800000 */
.L_x_154:
        /* <DEDUP_REMOVED lines=10> */
.L_x_158:
[----:B------:R-:W1:Y:S02]  /*6400*/  MUFU.RCP R27, R126 ;  /* 0x0000007e001b7308 */ /* 0x000e640000001000 */
[----:B-1----:R-:W-:-:S04]  /*6410*/  FFMA R0, R126, R27, -1 ;  /* 0xbf8000007e007423 */ /* 0x002fc8000000001b */
[----:B------:R-:W-:-:S04]  /*6420*/  FADD.FTZ R0, -R0, -RZ ;  /* 0x800000ff00007221 */ /* 0x000fc80000010100 */
[----:B------:R-:W-:-:S07]  /*6430*/  FFMA R27, R27, R0, R27 ;  /* 0x000000001b1b7223 */ /* 0x000fce000000001b */
.L_x_159:
[----:B------:R-:W-:Y:S05]  /*6440*/  BSYNC B1 ;  /* 0x0000000000017941 */ /* 0x000fea0003800000 */
.L_x_157:
        /* <DEDUP_REMOVED lines=9> */
.L_x_161:
[----:B------:R-:W1:Y:S02]  /*64e0*/  MUFU.RCP R0, R29 ;  /* 0x0000001d00007308 */ /* 0x000e640000001000 */
[----:B-1----:R-:W-:-:S04]  /*64f0*/  FFMA R3, R29, R0, -1 ;  /* 0xbf8000001d037423 */ /* 0x002fc80000000000 */
[----:B------:R-:W-:-:S04]  /*6500*/  FADD.FTZ R3, -R3, -RZ ;  /* 0x800000ff03037221 */ /* 0x000fc80000010100 */
[----:B------:R-:W-:-:S07]  /*6510*/  FFMA R0, R0, R3, R0 ;  /* 0x0000000300007223 */ /* 0x000fce0000000000 */
.L_x_162:
[----:B------:R-:W-:Y:S05]  /*6520*/  BSYNC B1 ;  /* 0x0000000000017941 */ /* 0x000fea0003800000 */
.L_x_160:
        /* <DEDUP_REMOVED lines=16> */
[----:B------:R-:W-:Y:S01]  /*6630*/  F2FP.BF16.F32.PACK_AB R37, R38, R11 ;  /* 0x0000000b2625723e */ /* 0x000fe200000010ff */
[----:B------:R-:W-:Y:S05]  /*6640*/  WARPSYNC.ALL ;  /* 0x0000000000007948 */ /* 0x000fea0003800000 */
[----:B------:R-:W-:Y:S01]  /*6650*/  F2FP.BF16.F32.PACK_AB R36, R36, R9 ;  /* 0x000000092424723e */ /* 0x000fe200000010ff */
[----:B------:R-:W-:Y:S01]  /*6660*/  BSSY B0, `(.L_x_163) ;  /* 0x000001b000007945 */ /* 0x000fe20003800000 */
[----:B------:R-:W-:-:S02]  /*6670*/  F2FP.BF16.F32.PACK_AB R38, R110, R13 ;  /* 0x0000000d6e26723e */ /* 0x000fc400000010ff */
[----:B------:R-:W-:Y:S02]  /*6680*/  F2FP.BF16.F32.PACK_AB R39, R114, R15 ;  /* 0x0000000f7227723e */ /* 0x000fe400000010ff */
[----:B------:R-:W-:Y:S02]  /*6690*/  F2FP.BF16.F32.PACK_AB R121, R122, R23 ;  /* 0x000000177a79723e */ /* 0x000fe400000010ff */
[----:B------:R-:W-:Y:S01]  /*66a0*/  F2FP.BF16.F32.PACK_AB R123, R0, R27 ;  /* 0x0000001b007b723e */ /* 0x000fe200000010ff */
[----:B------:R1:W-:Y:S01]  /*66b0*/  STSM.16.M88.4 [R34+0x2200], R36 ;  /* 0x0022002422007844 */ /* 0x0003e20000000200 */
[----:B------:R-:W-:Y:S02]  /*66c0*/  F2FP.BF16.F32.PACK_AB R120, R120, R21 ;  /* 0x000000157878723e */ /* 0x000fe400000010ff */
[----:B------:R-:W-:Y:S02]  /*66d0*/  F2FP.BF16.F32.PACK_AB R122, R124, R25 ;  /* 0x000000197c7a723e */ /* 0x000fe400000010ff */
[----:B------:R-:W-:-:S05]  /*66e0*/  LEA R0, R97, R34, 0x1 ;  /* 0x0000002261007211 */ /* 0x000fca00078e08ff */
        /* <DEDUP_REMOVED lines=11> */
[----:B------:R-:W-:Y:S02]  /*67a0*/  UIADD3 UR4, UR51, 0x2200, URZ ;  /* 0x0000220033047890 */ /* 0x000fe4000fffe03f */
[----:B------:R-:W-:Y:S01]  /*67b0*/  UIADD3.X UR9, URZ, UR55, URZ, UP0, !UPT ;  /* 0x000000373f097290 */ /* 0x000fe200087fe43f */
[----:B------:R-:W-:Y:S01]  /*67c0*/  UMOV UR6, UR46 ;  /* 0x0000002e00067c82 */ /* 0x000fe20008000000 */
[----:B------:R-:W-:-:S07]  /*67d0*/  UMOV UR7, UR47 ;  /* 0x0000002f00077c82 */ /* 0x000fce0008000000 */
[----:B------:R2:W-:Y:S01]  /*67e0*/  UTMASTG.3D [UR4], [UR8] ;  /* 0x00000004080073b5 */ /* 0x0005e20008010000 */
[----:B------:R0:W-:Y:S01]  /*67f0*/  UTMACMDFLUSH ;  /* 0x00000000000079b7 */ /* 0x0001e20000000000 */
[----:B--2---:R-:W-:-:S04]  /*6800*/  DEPBAR.LE SB0, 0x1 ;  /* 0x000080400000791a */ /* 0x004fc80000000000 */
.L_x_164:
[----:B------:R-:W-:Y:S05]  /*6810*/  BSYNC B0 ;  /* 0x0000000000007941 */ /* 0x000fea0003800000 */
.L_x_163:
[----:B------:R-:W-:Y:S06]  /*6820*/  BAR.SYNC.DEFER_BLOCKING 0x1, 0x100 ;  /* 0x0044000000007b1d */ /* 0x000fec0000010000 */
[----:B------:R-:W-:Y:S04]  /*6830*/  BSSY B0, `(.L_x_165) ;  /* 0x0000009000007945 */ /* 0x000fe80003800000 */
[----:B------:R-:W-:Y:S05]  /*6840*/  @P0 BRA `(.L_x_166) ;  /* 0x00000000001c0947 */ /* 0x000fea0003800000 */
[----:B------:R-:W-:-:S13]  /*6850*/  ISETP.NE.AND P2, PT, R105, 0x3, PT ;  /* 0x000000036900780c */ /* 0x000fda0003f45270 */
[----:B------:R-:W-:Y:S05]  /*6860*/  @!P2 BRA `(.L_x_167) ;  /* 0x000000000004a947 */ /* 0x000fea0003800000 */
[----:B------:R-:W-:Y:S01]  /*6870*/  BPT.TRAP 0x1 ;  /* 0x000000040000795c */ /* 0x000fe20000300000 */
.L_x_167:
[----:B------:R-:W-:-:S04]  /*6880*/  ULEA UR4, UR40, UR51, 0x3 ;  /* 0x0000003328047291 */ /* 0x000fc8000f8e183f */
[----:B------:R-:W-:-:S04]  /*6890*/  UIADD3 UR4, UR4, 0x80, URZ ;  /* 0x0000008004047890 */ /* 0x000fc8000fffe03f */
[----:B------:R-:W-:-:S09]  /*68a0*/  UPRMT UR4, UR50, 0x654, UR4 ;  /* 0x0000065432047896 */ /* 0x000fd20008000004 */
[----:B------:R-:W-:Y:S03]  /*68b0*/  SYNCS.ARRIVE.TRANS64.RED.A1T0 RZ, [UR4], RZ ;  /* 0x000000ffffff79a7 */ /* 0x000fe60008100404 */
.L_x_166:
[----:B------:R-:W-:Y:S05]  /*68c0*/  BSYNC B0 ;  /* 0x0000000000007941 */ /* 0x000fea0003800000 */
.L_x_165:
[----:B------:R-:W-:Y:S01]  /*68d0*/  UIADD3 UR40, UR40, 0x1, URZ ;  /* 0x0000000128287890 */ /* 0x000fe2000fffe03f */
[----:B------:R-:W-:Y:S01]  /*68e0*/  BSSY B0, `(.L_x_168) ;  /* 0x0000039000007945 */ /* 0x000fe20003800000 */
[----:B------:R-:W-:Y:S02]  /*68f0*/  MOV R9, R95 ;  /* 0x0000005f00097202 */ /* 0x000fe40000000f00 */
[----:B------:R-:W-:-:S04]  /*6900*/  UISETP.NE.AND UP0, UPT, UR40, 0x4, UPT ;  /* 0x000000042800788c */ /* 0x000fc8000bf05270 */
[----:B------:R-:W-:Y:S01]  /*6910*/  USEL UR40, UR40, URZ, UP0 ;  /* 0x0000003f28287287 */ /* 0x000fe20008000000 */
[----:B------:R-:W-:Y:S11]  /*6920*/  @P0 BRA `(.L_x_169) ;  /* 0x0000000000d00947 */ /* 0x000ff60003800000 */
[----:B------:R-:W-:-:S13]  /*6930*/  ISETP.NE.AND P2, PT, R105, 0x3, PT ;  /* 0x000000036900780c */ /* 0x000fda0003f45270 */
[----:B------:R-:W-:Y:S05]  /*6940*/  @!P2 BRA `(.L_x_170) ;  /* 0x000000000004a947 */ /* 0x000fea0003800000 */
[----:B------:R-:W-:Y:S01]  /*6950*/  BPT.TRAP 0x1 ;  /* 0x000000040000795c */ /* 0x000fe20000300000 */
.L_x_170:
[C---:B------:R-:W-:Y:S01]  /*6960*/  LEA R3, R6.reuse, UR51, 0x3 ;  /* 0x0000003306037c11 */ /* 0x040fe2000f8e18ff */
[----:B-1----:R-:W-:Y:S01]  /*6970*/  VIADD R36, R6, 0x1 ;  /* 0x0000000106247836 */ /* 0x002fe20000000000 */
[----:B------:R-:W-:Y:S01]  /*6980*/  SHF.L.U32 R4, R95, 0x1f, RZ ;  /* 0x0000001f5f047819 */ /* 0x000fe200000006ff */
[----:B------:R-:W-:Y:S03]  /*6990*/  BSSY B1, `(.L_x_171) ;  /* 0x0000005000017945 */ /* 0x000fe60003800000 */
[----:B------:R-:W1:Y:S01]  /*69a0*/  SYNCS.PHASECHK.TRANS64.TRYWAIT P2, [R3+URZ+0x60], R4 ;  /* 0x00006004030075a7 */ /* 0x000e62000804017f */
[----:B------:R-:W-:-:S04]  /*69b0*/  ISETP.NE.AND P3, PT, R36, 0x4, PT ;  /* 0x000000042400780c */ /* 0x000fc80003f65270 */
[----:B------:R-:W-:Y:S01]  /*69c0*/  SEL R0, RZ, 0x1, P3 ;  /* 0x00000001ff007807 */ /* 0x000fe20001800000 */
[----:B-1----:R-:W-:Y:S08]  /*69d0*/  @!P2 BRA `(.L_x_172) ;  /* 0x000000700024a947 */ /* 0x002ff00003800000 */
.L_x_365:
[----:B------:R-:W-:Y:S05]  /*69e0*/  BSYNC B1 ;  /* 0x0000000000017941 */ /* 0x000fea0003800000 */
.L_x_171:
[----:B------:R-:W-:Y:S05]  /*69f0*/  @P1 BRA `(.L_x_173) ;  /* 0x0000000000941947 */ /* 0x000fea0003800000 */
[----:B------:R-:W-:Y:S01]  /*6a00*/  LEA R6, R6, R7, 0xd ;  /* 0x0000000706067211 */ /* 0x000fe200078e68ff */
[----:B------:R-:W-:Y:S05]  /*6a10*/  WARPSYNC.ALL ;  /* 0x0000000000007948 */ /* 0x000fea0003800000 */
[----:B------:R-:W-:Y:S01]  /*6a20*/  LEA R24, R97, R6, 0x1 ;  /* 0x0000000661187211 */ /* 0x000fe200078e08ff */
[----:B------:R-:W2:Y:S05]  /*6a30*/  LDSM.16.M88.4 R8, [R6] ;  /* 0x000000000608783b */ /* 0x000eaa0000000200 */
[----:B------:R-:W3:Y:S01]  /*6a40*/  LDSM.16.M88.4 R24, [R24] ;  /* 0x000000001818783b */ /* 0x000ee20000000200 */
[----:B--2---:R-:W-:Y:S01]  /*6a50*/  SHF.L.U32 R13, R9, 0x10, RZ ;  /* 0x00000010090d7819 */ /* 0x004fe200000006ff */
[----:B------:R-:W-:Y:S01]  /*6a60*/  IMAD.U32 R23, R11, 0x10000, RZ ;  /* 0x000100000b177824 */ /* 0x000fe200078e00ff */
[C---:B------:R-:W-:Y:S01]  /*6a70*/  LOP3.LUT R5, R8.reuse, 0xffff0000, RZ, 0xc0, !PT ;  /* 0xffff000008057812 */ /* 0x040fe200078ec0ff */
[----:B-1----:R-:W-:Y:S01]  /*6a80*/  IMAD.U32 R3, R8, 0x10000, RZ ;  /* 0x0001000008037824 */ /* 0x002fe200078e00ff */
[----:B------:R-:W-:Y:S01]  /*6a90*/  LOP3.LUT R9, R9, 0xffff0000, RZ, 0xc0, !PT ;  /* 0xffff000009097812 */ /* 0x000fe200078ec0ff */
[----:B---3--:R-:W-:Y:S01]  /*6aa0*/  IMAD.U32 R35, R26, 0x10000, RZ ;  /* 0x000100001a237824 */ /* 0x008fe200078e00ff */
[----:B------:R-:W-:Y:S01]  /*6ab0*/  SHF.L.U32 R33, R25, 0x10, RZ ;  /* 0x0000001019217819 */ /* 0x000fe200000006ff */
[C---:B------:R-:W-:Y:S01]  /*6ac0*/  FMUL R8, R94.reuse, R3 ;  /* 0x000000035e087220 */ /* 0x040fe20000400000 */
[----:B------:R-:W-:Y:S01]  /*6ad0*/  SHF.L.U32 R39, R27, 0x10, RZ ;  /* 0x000000101b277819 */ /* 0x000fe200000006ff */
[----:B------:R-:W-:Y:S01]  /*6ae0*/  FMUL R12, R94, R13 ;  /* 0x0000000d5e0c7220 */ /* 0x000fe20000400000 */
[----:B------:R-:W-:Y:S01]  /*6af0*/  SHF.L.U32 R15, R10, 0x10, RZ ;  /* 0x000000100a0f7819 */ /* 0x000fe200000006ff */
        /* <DEDUP_REMOVED lines=21> */
.L_x_173:
[----:B------:R-:W-:Y:S02]  /*6c50*/  LOP3.LUT R9, R95, R0, RZ, 0x3c, !PT ;  /* 0x000000005f097212 */ /* 0x000fe400078e3cff */
[----:B------:R-:W-:-:S07]  /*6c60*/  SEL R6, R36, RZ, P3 ;  /* 0x000000ff24067207 */ /* 0x000fce0001800000 */
.L_x_169:
[----:B------:R-:W-:Y:S05]  /*6c70*/  BSYNC B0 ;  /* 0x0000000000007941 */ /* 0x000fea0003800000 */
.L_x_168:
[----:B------:R-:W-:Y:S01]  /*6c80*/  MOV R45, 0x3bbb989d ;  /* 0x3bbb989d002d7802 */ /* 0x000fe20000000f00 */
[C---:B------:R-:W-:Y:S01]  /*6c90*/  FFMA R58, R93.reuse, R58, R12 ;  /* 0x0000003a5d3a7223 */ /* 0x040fe2000000000c */
[----:B------:R-:W-:Y:S02]  /*6ca0*/  IMAD.MOV.U32 R110, RZ, RZ, 0x437c0000 ;  /* 0x437c0000ff6e7424 */ /* 0x000fe400078e00ff */
[C---:B------:R-:W-:Y:S01]  /*6cb0*/  FFMA R59, R93.reuse, R59, R14 ;  /* 0x0000003b5d3b7223 */ /* 0x040fe2000000000e */
[C---:B------:R-:W-:Y:S01]  /*6cc0*/  FFMA R57, R93.reuse, R57, R10 ;  /* 0x000000395d397223 */ /* 0x040fe2000000000a */
[-C--:B------:R-:W-:Y:S01]  /*6cd0*/  FFMA.SAT R5, -R58, R45.reuse, 0.5 ;  /* 0x3f0000003a057423 */ /* 0x080fe2000000212d */
        /* <DEDUP_REMOVED lines=16> */
[C---:B------:R-:W-:Y:S01]  /*6de0*/  FFMA R63, R93.reuse, R63, R100 ;  /* 0x0000003f5d3f7223 */ /* 0x040fe20000000064 */
[----:B------:R-:W-:Y:S01]  /*6df0*/  FADD R3, R0, -12583039 ;  /* 0xcb40007f00037421 */ /* 0x000fe20000000000 */
[----:B------:R-:W-:Y:S01]  /*6e00*/  FFMA R13, -R58, 1.925963033500011079e-08, R13 ;  /* 0x32a570603a0d7823 */ /* 0x000fe2000000010d */
[----:B------:R-:W-:Y:S01]  /*6e10*/  FFMA R61, R93, R61, R22 ;  /* 0x0000003d5d3d7223 */ /* 0x000fe20000000016 */
[-C--:B------:R-:W-:Y:S01]  /*6e20*/  FFMA.RM R27, R27, R110.reuse, 12582913 ;  /* 0x4b4000011b1b7423 */ /* 0x080fe2000000406e */
[----:B------:R-:W-:Y:S01]  /*6e30*/  FFMA.RM R21, R21, R110, 12582913 ;  /* 0x4b40000115157423 */ /* 0x000fe2000000406e */
[----:B------:R-:W-:Y:S01]  /*6e40*/  FFMA R36, -R57, 1.4426950216293334961, -R36 ;  /* 0x3fb8aa3b39247823 */ /* 0x000fe20000000924 */
[----:B------:R-:W-:Y:S01]  /*6e50*/  FFMA R40, -R59, 1.4426950216293334961, -R38 ;  /* 0x3fb8aa3b3b287823 */ /* 0x000fe20000000926 */
[-C--:B------:R-:W-:Y:S01]  /*6e60*/  FFMA.SAT R29, -R63, R45.reuse, 0.5 ;  /* 0x3f0000003f1d7423 */ /* 0x080fe2000000212d */
[C---:B------:R-:W-:Y:S01]  /*6e70*/  FFMA R3, -R56.reuse, 1.4426950216293334961, -R3 ;  /* 0x3fb8aa3b38037823 */ /* 0x040fe20000000903 */
[----:B------:R1:W-:Y:S01]  /*6e80*/  MUFU.EX2 R38, R13 ;  /* 0x0000000d00267308 */ /* 0x0003e20000000800 */
[-C--:B------:R-:W-:Y:S01]  /*6e90*/  FFMA.SAT R25, -R61, R45.reuse, 0.5 ;  /* 0x3f0000003d197423 */ /* 0x080fe2000000212d */
[----:B------:R-:W-:Y:S01]  /*6ea0*/  FADD R23, R21, -12583039 ;  /* 0xcb40007f15177421 */ /* 0x000fe20000000000 */
[----:B------:R-:W-:Y:S01]  /*6eb0*/  FFMA R66, R93, R66, R104 ;  /* 0x000000425d427223 */ /* 0x000fe20000000068 */
[----:B------:R-:W-:Y:S01]  /*6ec0*/  FFMA R36, -R57, 1.925963033500011079e-08, R36 ;  /* 0x32a5706039247823 */ /* 0x000fe20000000124 */
[-C--:B------:R-:W-:Y:S01]  /*6ed0*/  FFMA.RM R29, R29, R110.reuse, 12582913 ;  /* 0x4b4000011d1d7423 */ /* 0x080fe2000000406e */
[----:B------:R-:W-:Y:S01]  /*6ee0*/  FFMA R3, -R56, 1.925963033500011079e-08, R3 ;  /* 0x32a5706038037823 */ /* 0x000fe20000000103 */
        /* <DEDUP_REMOVED lines=49> */
[----:B------:R-:W-:Y:S01]  /*7200*/  SHF.L.U32 R21, R21, 0x17, RZ ;  /* 0x0000001715157819 */ /* 0x000fe200000006ff */
[----:B------:R-:W-:Y:S01]  /*7210*/  FFMA R23, -R64, 1.4426950216293334961, -R23 ;  /* 0x3fb8aa3b40177823 */ /* 0x000fe20000000917 */
[----:B------:R3:W-:Y:S01]  /*7220*/  MUFU.EX2 R52, R13 ;  /* 0x0000000d00347308 */ /* 0x0007e20000000800 */
[----:B--2---:R-:W-:Y:S01]  /*7230*/  FFMA R112, R0, R3, 1 ;  /* 0x3f80000000707423 */ /* 0x004fe20000000003 */
[----:B------:R-:W-:Y:S01]  /*7240*/  FFMA R50, -R65, 1.4426950216293334961, -R48 ;  /* 0x3fb8aa3b41327823 */ /* 0x000fe20000000930 */
[----:B------:R-:W-:Y:S01]  /*7250*/  FFMA R23, -R64, 1.925963033500011079e-08, R23 ;  /* 0x32a5706040177823 */ /* 0x000fe20000000117 */
[----:B------:R-:W-:Y:S01]  /*7260*/  FADD R0, R41, -12583039 ;  /* 0xcb40007f29007421 */ /* 0x000fe20000000000 */
[----:B------:R-:W-:Y:S01]  /*7270*/  FADD R3, R43, -12583039 ;  /* 0xcb40007f2b037421 */ /* 0x000fe20000000000 */
[----:B-1----:R-:W-:Y:S01]  /*7280*/  FFMA R15, R15, R40, 1 ;  /* 0x3f8000000f0f7423 */ /* 0x002fe20000000028 */
[----:B-----5:R-:W-:Y:S01]  /*7290*/  FFMA R40, R21, R36, 1 ;  /* 0x3f80000015287423 */ /* 0x020fe20000000024 */
[----:B------:R1:W-:Y:S01]  /*72a0*/  MUFU.EX2 R48, R23 ;  /* 0x0000001700307308 */ /* 0x0003e20000000800 */
[----:B---3--:R-:W-:Y:S01]  /*72b0*/  FFMA R13, R4, R5, 1 ;  /* 0x3f800000040d7423 */ /* 0x008fe20000000005 */
[----:B------:R-:W-:Y:S01]  /*72c0*/  FADD R4, R45, -12583039 ;  /* 0xcb40007f2d047421 */ /* 0x000fe20000000000 */
[----:B------:R-:W-:Y:S01]  /*72d0*/  FFMA R110, -R69, 1.4426950216293334961, -R0 ;  /* 0x3fb8aa3b456e7823 */ /* 0x000fe20000000900 */
        /* <DEDUP_REMOVED lines=28> */
[----:B------:R-:W3:Y:S01]  /*74a0*/  MUFU.EX2 R42, R42 ;  /* 0x0000002a002a7308 */ /* 0x000ee20000000800 */
[----:B------:R-:W-:Y:S01]  /*74b0*/  SHF.L.U32 R43, R43, 0x17, RZ ;  /* 0x000000172b2b7819 */ /* 0x000fe200000006ff */
[----:B-1----:R-:W-:Y:S01]  /*74c0*/  FFMA R33, R33, R50, 1 ;  /* 0x3f80000021217423 */ /* 0x002fe20000000032 */
[----:B------:R-:W-:Y:S01]  /*74d0*/  SHF.L.U32 R45, R45, 0x17, RZ ;  /* 0x000000172d2d7819 */ /* 0x000fe200000006ff */
[----:B------:R-:W-:Y:S01]  /*74e0*/  FFMA R38, R11, R38, 1 ;  /* 0x3f8000000b267423 */ /* 0x000fe20000000026 */
[----:B------:R-:W-:Y:S01]  /*74f0*/  FFMA R44, R27, R44, 1 ;  /* 0x3f8000001b2c7423 */ /* 0x000fe2000000002c */
[----:B------:R-:W-:Y:S01]  /*7500*/  FFMA R48, R31, R48, 1 ;  /* 0x3f8000001f307423 */ /* 0x000fe20000000030 */
[----:B------:R-:W-:Y:S01]  /*7510*/  FFMA R52, R35, R52, 1 ;  /* 0x3f80000023347423 */ /* 0x000fe20000000034 */
[----:B------:R-:W1:Y:S01]  /*7520*/  MUFU.EX2 R46, R46 ;  /* 0x0000002e002e7308 */ /* 0x000e620000000800 */
[----:B--2---:R-:W-:-:S07]  /*7530*/  FFMA R37, R37, R54, 1 ;  /* 0x3f80000025257423 */ /* 0x004fce0000000036 */
[----:B------:R-:W2:Y:S01]  /*7540*/  MUFU.EX2 R0, R23 ;  /* 0x0000001700007308 */ /* 0x000ea20000000800 */
[----:B---3--:R-:W-:-:S07]  /*7550*/  FFMA R25, R25, R42, 1 ;  /* 0x3f80000019197423 */ /* 0x008fce000000002a */
        /* <DEDUP_REMOVED lines=14> */
.L_x_175:
[----:B------:R-:W1:Y:S02]  /*7640*/  MUFU.RCP R11, R112 ;  /* 0x00000070000b7308 */ /* 0x000e640000001000 */
[----:B-1----:R-:W-:-:S04]  /*7650*/  FFMA R0, R112, R11, -1 ;  /* 0xbf80000070007423 */ /* 0x002fc8000000000b */
[----:B------:R-:W-:-:S04]  /*7660*/  FADD.FTZ R0, -R0, -RZ ;  /* 0x800000ff00007221 */ /* 0x000fc80000010100 */
[----:B------:R-:W-:-:S07]  /*7670*/  FFMA R11, R11, R0, R11 ;  /* 0x000000000b0b7223 */ /* 0x000fce000000000b */
.L_x_176:
[----:B------:R-:W-:Y:S05]  /*7680*/  BSYNC B1 ;  /* 0x0000000000017941 */ /* 0x000fea0003800000 */
.L_x_174:
        /* <DEDUP_REMOVED lines=10> */
.L_x_178:
[----:B------:R-:W1:Y:S02]  /*7730*/  MUFU.RCP R36, R13 ;  /* 0x0000000d00247308 */ /* 0x000e640000001000 */
[----:B-1----:R-:W-:-:S04]  /*7740*/  FFMA R0, R13, R36, -1 ;  /* 0xbf8000000d007423 */ /* 0x002fc80000000024 */
[----:B------:R-:W-:-:S04]  /*7750*/  FADD.FTZ R3, -R0, -RZ ;  /* 0x800000ff00037221 */ /* 0x000fc80000010100 */
[----:B------:R-:W-:-:S07]  /*7760*/  FFMA R36, R36, R3, R36 ;  /* 0x0000000324247223 */ /* 0x000fce0000000024 */
.L_x_179:
[----:B------:R-:W-:Y:S05]  /*7770*/  BSYNC B1 ;  /* 0x0000000000017941 */ /* 0x000fea0003800000 */
.L_x_177:
        /* <DEDUP_REMOVED lines=10> */
.L_x_181:
[----:B------:R-:W1:Y:S02]  /*7820*/  MUFU.RCP R13, R38 ;  /* 0x00000026000d7308 */ /* 0x000e640000001000 */
[----:B-1----:R-:W-:-:S04]  /*7830*/  FFMA R0, R38, R13, -1 ;  /* 0xbf80000026007423 */ /* 0x002fc8000000000d */
[----:B------:R-:W-:-:S04]  /*7840*/  FADD.FTZ R0, -R0, -RZ ;  /* 0x800000ff00007221 */ /* 0x000fc80000010100 */
[----:B------:R-:W-:-:S07]  /*7850*/  FFMA R13, R13, R0, R13 ;  /* 0x000000000d0d7223 */ /* 0x000fce000000000d */
.L_x_182:
[----:B------:R-:W-:Y:S05]  /*7860*/  BSYNC B1 ;  /* 0x0000000000017941 */ /* 0x000fea0003800000 */
.L_x_180:
        /* <DEDUP_REMOVED lines=10> */
.L_x_184:
[----:B------:R-:W1:Y:S02]  /*7910*/  MUFU.RCP R38, R15 ;  /* 0x0000000f00267308 */ /* 0x000e640000001000 */
[----:B-1----:R-:W-:-:S04]  /*7920*/  FFMA R0, R15, R38, -1 ;  /* 0xbf8000000f007423 */ /* 0x002fc80000000026 */
[----:B------:R-:W-:-:S04]  /*7930*/  FADD.FTZ R3, -R0, -RZ ;  /* 0x800000ff00037221 */ /* 0x000fc80000010100 */
[----:B------:R-:W-:-:S07]  /*7940*/  FFMA R38, R38, R3, R38 ;  /* 0x0000000326267223 */ /* 0x000fce0000000026 */
.L_x_185:
[----:B------:R-:W-:Y:S05]  /*7950*/  BSYNC B1 ;  /* 0x0000000000017941 */ /* 0x000fea0003800000 */
.L_x_183:
        /* <DEDUP_REMOVED lines=10> */
.L_x_187:
[----:B------:R-:W1:Y:S02]  /*7a00*/  MUFU.RCP R15, R40 ;  /* 0x00000028000f7308 */ /* 0x000e640000001000 */
[----:B-1----:R-:W-:-:S04]  /*7a10*/  FFMA R0, R40, R15, -1 ;  /* 0xbf80000028007423 */ /* 0x002fc8000000000f */
[----:B------:R-:W-:-:S04]  /*7a20*/  FADD.FTZ R0, -R0, -RZ ;  /* 0x800000ff00007221 */ /* 0x000fc80000010100 */
[----:B------:R-:W-:-:S07]  /*7a30*/  FFMA R15, R15, R0, R15 ;  /* 0x000000000f0f7223 */ /* 0x000fce000000000f */
.L_x_188:
[----:B------:R-:W-:Y:S05]  /*7a40*/  BSYNC B1 ;  /* 0x0000000000017941 */ /* 0x000fea0003800000 */
.L_x_186:
        /* <DEDUP_REMOVED lines=10> */
.L_x_190:
[----:B------:R-:W1:Y:S02]  /*7af0*/  MUFU.RCP R40, R25 ;  /* 0x0000001900287308 */ /* 0x000e640000001000 */
[----:B-1----:R-:W-:-:S04]  /*7b00*/  FFMA R0, R25, R40, -1 ;  /* 0xbf80000019007423 */ /* 0x002fc80000000028 */
[----:B------:R-:W-:-:S04]  /*7b10*/  FADD.FTZ R3, -R0, -RZ ;  /* 0x800000ff00037221 */ /* 0x000fc80000010100 */
[----:B------:R-:W-:-:S07]  /*7b20*/  FFMA R40, R40, R3, R40 ;  /* 0x0000000328287223 */ /* 0x000fce0000000028 */
.L_x_191:
[----:B------:R-:W-:Y:S05]  /*7b30*/  BSYNC B1 ;  /* 0x0000000000017941 */ /* 0x000fea0003800000 */
.L_x_189:
        /* <DEDUP_REMOVED lines=10> */
.L_x_193:
[----:B------:R-:W1:Y:S02]  /*7be0*/  MUFU.RCP R21, R44 ;  /* 0x0000002c00157308 */ /* 0x000e640000001000 */
[----:B-1----:R-:W-:-:S04]  /*7bf0*/  FFMA R0, R44, R21, -1 ;  /* 0xbf8000002c007423 */ /* 0x002fc80000000015 */
[----:B------:R-:W-:-:S04]  /*7c00*/  FADD.FTZ R0, -R0, -RZ ;  /* 0x800000ff00007221 */ /* 0x000fc80000010100 */
[----:B------:R-:W-:-:S07]  /*7c10*/  FFMA R21, R21, R0, R21 ;  /* 0x0000000015157223 */ /* 0x000fce0000000015 */
.L_x_194:
[----:B------:R-:W-:Y:S05]  /*7c20*/  BSYNC B1 ;  /* 0x0000000000017941 */ /* 0x000fea0003800000 */
.L_x_192:
        /* <DEDUP_REMOVED lines=10> */
.L_x_196:
[----:B------:R-:W1:Y:S02]  /*7cd0*/  MUFU.RCP R42, R29 ;  /* 0x0000001d002a7308 */ /* 0x000e640000001000 */
[----:B-1----:R-:W-:-:S04]  /*7ce0*/  FFMA R0, R29, R42, -1 ;  /* 0xbf8000001d007423 */ /* 0x002fc8000000002a */
[----:B------:R-:W-:-:S04]  /*7cf0*/  FADD.FTZ R3, -R0, -RZ ;  /* 0x800000ff00037221 */ /* 0x000fc80000010100 */
[----:B------:R-:W-:-:S07]  /*7d00*/  FFMA R42, R42, R3, R42 ;  /* 0x000000032a2a7223 */ /* 0x000fce000000002a */
.L_x_197:
[----:B------:R-:W-:Y:S05]  /*7d10*/  BSYNC B1 ;  /* 0x0000000000017941 */ /* 0x000fea0003800000 */
.L_x_195:
        /* <DEDUP_REMOVED lines=10> */
.L_x_199:
[----:B------:R-:W1:Y:S02]  /*7dc0*/  MUFU.RCP R23, R48 ;  /* 0x0000003000177308 */ /* 0x000e640000001000 */
[----:B-1----:R-:W-:-:S04]  /*7dd0*/  FFMA R0, R48, R23, -1 ;  /* 0xbf80000030007423 */ /* 0x002fc80000000017 */
[----:B------:R-:W-:-:S04]  /*7de0*/  FADD.FTZ R0, -R0, -RZ ;  /* 0x800000ff00007221 */ /* 0x000fc80000010100 */
[----:B------:R-:W-:-:S07]  /*7df0*/  FFMA R23, R23, R0, R23 ;  /* 0x0000000017177223 */ /* 0x000fce0000000017 */
.L_x_200:
[----:B------:R-:W-:Y:S05]  /*7e00*/  BSYNC B1 ;  /* 0x0000000000017941 */ /* 0x000fea0003800000 */
.L_x_198:
        /* <DEDUP_REMOVED lines=10> */
.L_x_202:
[----:B------:R-:W1:Y:S02]  /*7eb0*/  MUFU.RCP R44, R33 ;  /* 0x00000021002c7308 */ /* 0x000e640000001000 */
[----:B-1----:R-:W-:-:S04]  /*7ec0*/  FFMA R0, R33, R44, -1 ;  /* 0xbf80000021007423 */ /* 0x002fc8000000002c */
[----:B------:R-:W-:-:S04]  /*7ed0*/  FADD.FTZ R3, -R0, -RZ ;  /* 0x800000ff00037221 */ /* 0x000fc80000010100 */
[----:B------:R-:W-:-:S07]  /*7ee0*/  FFMA R44, R44, R3, R44 ;  /* 0x000000032c2c7223 */ /* 0x000fce000000002c */
.L_x_203:
[----:B------:R-:W-:Y:S05]  /*7ef0*/  BSYNC B1 ;  /* 0x0000000000017941 */ /* 0x000fea0003800000 */
.L_x_201:
        /* <DEDUP_REMOVED lines=10> */
.L_x_205:
[----:B------:R-:W1:Y:S02]  /*7fa0*/  MUFU.RCP R25, R52 ;  /* 0x0000003400197308 */ /* 0x000e640000001000 */
[----:B-1----:R-:W-:-:S04]  /*7fb0*/  FFMA R0, R52, R25, -1 ;  /* 0xbf80000034007423 */ /* 0x002fc80000000019 */
[----:B------:R-:W-:-:S04]  /*7fc0*/  FADD.FTZ R0, -R0, -RZ ;  /* 0x800000ff00007221 */ /* 0x000fc80000010100 */
[----:B------:R-:W-:-:S07]  /*7fd0*/  FFMA R25, R25, R0, R25 ;  /* 0x0000000019197223 */ /* 0x000fce0000000019 */
.L_x_206:
[----:B------:R-:W-:Y:S05]  /*7fe0*/  BSYNC B1 ;  /* 0x0000000000017941 */ /* 0x000fea0003800000 */
.L_x_204:
        /* <DEDUP_REMOVED lines=10> */
.L_x_208:
[----:B------:R-:W1:Y:S02]  /*8090*/  MUFU.RCP R46, R37 ;  /* 0x00000025002e7308 */ /* 0x000e640000001000 */
[----:B-1----:R-:W-:-:S04]  /*80a0*/  FFMA R0, R37, R46, -1 ;  /* 0xbf80000025007423 */ /* 0x002fc8000000002e */
[----:B------:R-:W-:-:S04]  /*80b0*/  FADD.FTZ R3, -R0, -RZ ;  /* 0x800000ff00037221 */ /* 0x000fc80000010100 */
[----:B------:R-:W-:-:S07]  /*80c0*/  FFMA R46, R46, R3, R46 ;  /* 0x000000032e2e7223 */ /* 0x000fce000000002e */
.L_x_209:
[----:B------:R-:W-:Y:S05]  /*80d0*/  BSYNC B1 ;  /* 0x0000000000017941 */ /* 0x000fea0003800000 */
.L_x_207:
        /* <DEDUP_REMOVED lines=10> */
.L_x_211:
[----:B------:R-:W1:Y:S02]  /*8180*/  MUFU.RCP R27, R50 ;  /* 0x00000032001b7308 */ /* 0x000e640000001000 */
[----:B-1----:R-:W-:-:S04]  /*8190*/  FFMA R0, R50, R27, -1 ;  /* 0xbf80000032007423 */ /* 0x002fc8000000001b */
[----:B------:R-:W-:-:S04]  /*81a0*/  FADD.FTZ R0, -R0, -RZ ;  /* 0x800000ff00007221 */ /* 0x000fc80000010100 */
[----:B------:R-:W-:-:S07]  /*81b0*/  FFMA R27, R27, R0, R27 ;  /* 0x000000001b1b7223 */ /* 0x000fce000000001b */
.L_x_212:
[----:B------:R-:W-:Y:S05]  /*81c0*/  BSYNC B1 ;  /* 0x0000000000017941 */ /* 0x000fea0003800000 */
.L_x_210:
        /* <DEDUP_REMOVED lines=10> */
.L_x_214:
[----:B------:R-:W1:Y:S02]  /*8270*/  MUFU.RCP R48, R41 ;  /* 0x0000002900307308 */ /* 0x000e640000001000 */
[----:B-1----:R-:W-:-:S04]  /*8280*/  FFMA R0, R41, R48, -1 ;  /* 0xbf80000029007423 */ /* 0x002fc80000000030 */
[----:B------:R-:W-:-:S04]  /*8290*/  FADD.FTZ R3, -R0, -RZ ;  /* 0x800000ff00037221 */ /* 0x000fc80000010100 */
[----:B------:R-:W-:-:S07]  /*82a0*/  FFMA R48, R48, R3, R48 ;  /* 0x0000000330307223 */ /* 0x000fce0000000030 */
.L_x_215:
[----:B------:R-:W-:Y:S05]  /*82b0*/  BSYNC B1 ;  /* 0x0000000000017941 */ /* 0x000fea0003800000 */
.L_x_213:
        /* <DEDUP_REMOVED lines=10> */
.L_x_217:
[----:B------:R-:W1:Y:S02]  /*8360*/  MUFU.RCP R29, R54 ;  /* 0x00000036001d7308 */ /* 0x000e640000001000 */
[----:B-1----:R-:W-:-:S04]  /*8370*/  FFMA R0, R54, R29, -1 ;  /* 0xbf80000036007423 */ /* 0x002fc8000000001d */
[----:B------:R-:W-:-:S04]  /*8380*/  FADD.FTZ R0, -R0, -RZ ;  /* 0x800000ff00007221 */ /* 0x000fc80000010100 */
[----:B------:R-:W-:-:S07]  /*8390*/  FFMA R29, R29, R0, R29 ;  /* 0x000000001d1d7223 */ /* 0x000fce000000001d */
.L_x_218:
[----:B------:R-:W-:Y:S05]  /*83a0*/  BSYNC B1 ;  /* 0x0000000000017941 */ /* 0x000fea0003800000 */
.L_x_216:
        /* <DEDUP_REMOVED lines=9> */
.L_x_220:
[----:B------:R-:W1:Y:S02]  /*8440*/  MUFU.RCP R0, R45 ;  /* 0x0000002d00007308 */ /* 0x000e640000001000 */
[----:B-1----:R-:W-:-:S04]  /*8450*/  FFMA R3, R45, R0, -1 ;  /* 0xbf8000002d037423 */ /* 0x002fc80000000000 */
[----:B------:R-:W-:-:S04]  /*8460*/  FADD.FTZ R3, -R3, -RZ ;  /* 0x800000ff03037221 */ /* 0x000fc80000010100 */
[----:B------:R-:W-:-:S07]  /*8470*/  FFMA R0, R0, R3, R0 ;  /* 0x0000000300007223 */ /* 0x000fce0000000000 */
.L_x_221:
[----:B------:R-:W-:Y:S05]  /*8480*/  BSYNC B1 ;  /* 0x0000000000017941 */ /* 0x000fea0003800000 */
.L_x_219:
        /* <DEDUP_REMOVED lines=46> */
.L_x_223:
[----:B------:R-:W-:Y:S05]  /*8770*/  BSYNC B0 ;  /* 0x0000000000007941 */ /* 0x000fea0003800000 */
.L_x_222:
[----:B------:R-:W-:Y:S06]  /*8780*/  BAR.SYNC.DEFER_BLOCKING 0x1, 0x100 ;  /* 0x0044000000007b1d */ /* 0x000fec0000010000 */
[----:B------:R-:W-:Y:S04]  /*8790*/  BSSY B0, `(.L_x_224) ;  /* 0x0000009000007945 */ /* 0x000fe80003800000 */
[----:B------:R-:W-:Y:S05]  /*87a0*/  @P0 BRA `(.L_x_225) ;  /* 0x00000000001c0947 */ /* 0x000fea0003800000 */
[----:B------:R-:W-:-:S13]  /*87b0*/  ISETP.NE.AND P2, PT, R105, 0x3, PT ;  /* 0x000000036900780c */ /* 0x000fda0003f45270 */
[----:B------:R-:W-:Y:S05]  /*87c0*/  @!P2 BRA `(.L_x_226) ;  /* 0x000000000004a947 */ /* 0x000fea0003800000 */
[----:B------:R-:W-:Y:S01]  /*87d0*/  BPT.TRAP 0x1 ;  /* 0x000000040000795c */ /* 0x000fe20000300000 */
.L_x_226:
[----:B------:R-:W-:-:S04]  /*87e0*/  ULEA UR4, UR40, UR51, 0x3 ;  /* 0x0000003328047291 */ /* 0x000fc8000f8e183f */
[----:B------:R-:W-:-:S04]  /*87f0*/  UIADD3 UR4, UR4, 0x80, URZ ;  /* 0x0000008004047890 */ /* 0x000fc8000fffe03f */
[----:B------:R-:W-:-:S09]  /*8800*/  UPRMT UR4, UR50, 0x654, UR4 ;  /* 0x0000065432047896 */ /* 0x000fd20008000004 */
[----:B------:R-:W-:Y:S03]  /*8810*/  SYNCS.ARRIVE.TRANS64.RED.A1T0 RZ, [UR4], RZ ;  /* 0x000000ffffff79a7 */ /* 0x000fe60008100404 */
.L_x_225:
[----:B------:R-:W-:Y:S05]  /*8820*/  BSYNC B0 ;  /* 0x0000000000007941 */ /* 0x000fea0003800000 */
.L_x_224:
[----:B------:R-:W-:Y:S01]  /*8830*/  UIADD3 UR4, UR40, 0x1, URZ ;  /* 0x0000000128047890 */ /* 0x000fe2000fffe03f */
[----:B------:R-:W-:Y:S03]  /*8840*/  BSSY B0, `(.L_x_227) ;  /* 0x0000033000007945 */ /* 0x000fe60003800000 */
[----:B------:R-:W-:-:S04]  /*8850*/  UISETP.NE.AND UP0, UPT, UR4, 0x4, UPT ;  /* 0x000000040400788c */ /* 0x000fc8000bf05270 */
[----:B------:R-:W-:Y:S01]  /*8860*/  USEL UR40, UR4, URZ, UP0 ;  /* 0x0000003f04287287 */ /* 0x000fe20008000000 */
[----:B------:R-:W-:Y:S11]  /*8870*/  @P0 BRA `(.L_x_228) ;  /* 0x0000000000bc0947 */ /* 0x000ff60003800000 */
[----:B------:R-:W-:-:S13]  /*8880*/  ISETP.NE.AND P2, PT, R105, 0x3, PT ;  /* 0x000000036900780c */ /* 0x000fda0003f45270 */
[----:B------:R-:W-:Y:S05]  /*8890*/  @!P2 BRA `(.L_x_229) ;  /* 0x000000000004a947 */ /* 0x000fea0003800000 */
[----:B------:R-:W-:Y:S01]  /*88a0*/  BPT.TRAP 0x1 ;  /* 0x000000040000795c */ /* 0x000fe20000300000 */
.L_x_229:
[----:B-1----:R-:W-:Y:S01]  /*88b0*/  SHF.L.U32 R0, R9, 0x1f, RZ ;  /* 0x0000001f09007819 */ /* 0x002fe200000006ff */
[----:B------:R-:W-:Y:S01]  /*88c0*/  BSSY B1, `(.L_x_230) ;  /* 0x0000004000017945 */ /* 0x000fe20003800000 */
[----:B------:R-:W-:-:S04]  /*88d0*/  LEA R3, R6, UR51, 0x3 ;  /* 0x0000003306037c11 */ /* 0x000fc8000f8e18ff */
[----:B------:R-:W1:Y:S02]  /*88e0*/  SYNCS.PHASECHK.TRANS64.TRYWAIT P2, [R3+URZ+0x60], R0 ;  /* 0x00006000030075a7 */ /* 0x000e64000804017f */
[----:B-1----:R-:W-:Y:S05]  /*88f0*/  @!P2 BRA `(.L_x_231) ;  /* 0x000000500070a947 */ /* 0x002fea0003800000 */
.L_x_366:
[----:B------:R-:W-:Y:S05]  /*8900*/  BSYNC B1 ;  /* 0x0000000000017941 */ /* 0x000fea0003800000 */
.L_x_230:
[----:B------:R-:W-:Y:S05]  /*8910*/  @P1 BRA `(.L_x_228) ;  /* 0x0000000000941947 */ /* 0x000fea0003800000 */
[----:B------:R-:W-:Y:S01]  /*8920*/  LEA R6, R6, R7, 0xd ;  /* 0x0000000706067211 */ /* 0x000fe200078e68ff */
[----:B------:R-:W-:Y:S05]  /*8930*/  WARPSYNC.ALL ;  /* 0x0000000000007948 */ /* 0x000fea0003800000 */
[----:B-1----:R-:W-:Y:S01]  /*8940*/  IMAD R0, R97, 0x2, R6 ;  /* 0x0000000261007824 */ /* 0x002fe200078e0206 */
[----:B------:R-:W1:Y:S04]  /*8950*/  LDSM.16.M88.4 R8, [R6] ;  /* 0x000000000608783b */ /* 0x000e680000000200 */
[----:B------:R-:W2:Y:S01]  /*8960*/  LDSM.16.M88.4 R24, [R0] ;  /* 0x000000000018783b */ /* 0x000ea20000000200 */
[----:B-1----:R-:W-:Y:S01]  /*8970*/  SHF.L.U32 R7, R9, 0x10, RZ ;  /* 0x0000001009077819 */ /* 0x002fe200000006ff */
[----:B------:R-:W-:Y:S01]  /*8980*/  IMAD.U32 R13, R10, 0x10000, RZ ;  /* 0x000100000a0d7824 */ /* 0x000fe200078e00ff */
[----:B------:R-:W-:Y:S01]  /*8990*/  SHF.L.U32 R21, R11, 0x10, RZ ;  /* 0x000000100b157819 */ /* 0x000fe200000006ff */
[----:B--2---:R-:W-:Y:S01]  /*89a0*/  IMAD.U32 R31, R25, 0x10000, RZ ;  /* 0x00010000191f7824 */ /* 0x004fe200078e00ff */
        /* <DEDUP_REMOVED lines=27> */
[----:B------:R-:W-:-:S07]  /*8b60*/  FMUL R32, R94, R27 ;  /* 0x0000001b5e207220 */ /* 0x000fce0000400000 */
.L_x_228:
[----:B------:R-:W-:Y:S05]  /*8b70*/  BSYNC B0 ;  /* 0x0000000000007941 */ /* 0x000fea0003800000 */
.L_x_227:
[----:B------:R-:W-:Y:S02]  /*8b80*/  IMAD.MOV.U32 R43, RZ, RZ, 0x3bbb989d ;  /* 0x3bbb989dff2b7424 */ /* 0x000fe400078e00ff */
[C---:B------:R-:W-:Y:S01]  /*8b90*/  FFMA R8, R93.reuse, R72, R8 ;  /* 0x000000485d087223 */ /* 0x040fe20000000008 */
[----:B------:R-:W-:Y:S01]  /*8ba0*/  MOV R54, 0x437c0000 ;  /* 0x437c000000367802 */ /* 0x000fe20000000f00 */
[C---:B------:R-:W-:Y:S01]  /*8bb0*/  FFMA R14, R93.reuse, R75, R14 ;  /* 0x0000004b5d0e7223 */ /* 0x040fe2000000000e */
[C---:B------:R-:W-:Y:S01]  /*8bc0*/  FFMA R10, R93.reuse, R73, R10 ;  /* 0x000000495d0a7223 */ /* 0x040fe2000000000a */
[-C--:B-1----:R-:W-:Y:S01]  /*8bd0*/  FFMA.SAT R0, -R8, R43.reuse, 0.5 ;  /* 0x3f00000008007423 */ /* 0x082fe2000000212b */
[C---:B------:R-:W-:Y:S01]  /*8be0*/  FFMA R12, R93.reuse, R74, R12 ;  /* 0x0000004a5d0c7223 */ /* 0x040fe2000000000c */
[-C--:B------:R-:W-:Y:S01]  /*8bf0*/  FFMA.SAT R9, -R14, R43.reuse, 0.5 ;  /* 0x3f0000000e097423 */ /* 0x080fe2000000212b */
[-C--:B------:R-:W-:Y:S01]  /*8c00*/  FFMA.SAT R4, -R10, R43.reuse, 0.5 ;  /* 0x3f0000000a047423 */ /* 0x080fe2000000212b */
[----:B------:R-:W-:Y:S01]  /*8c10*/  FFMA.RM R0, R0, R54, 12582913 ;  /* 0x4b40000100007423 */ /* 0x000fe20000004036 */
[----:B------:R-:W-:Y:S01]  /*8c20*/  FFMA.SAT R6, -R12, R43, 0.5 ;  /* 0x3f0000000c067423 */ /* 0x000fe2000000212b */
[----:B------:R-:W-:Y:S01]  /*8c30*/  FFMA R20, R93, R76, R20 ;  /* 0x0000004c5d147223 */ /* 0x000fe20000000014 */
[-C--:B------:R-:W-:Y:S01]  /*8c40*/  FFMA.RM R9, R9, R54.reuse, 12582913 ;  /* 0x4b40000109097423 */ /* 0x080fe20000004036 */
[----:B------:R-:W-:Y:S01]  /*8c50*/  FADD R3, R0, -12583039 ;  /* 0xcb40007f00037421 */ /* 0x000fe20000000000 */
[----:B------:R-:W-:Y:S01]  /*8c60*/  FFMA R22, R93, R77, R22 ;  /* 0x0000004d5d167223 */ /* 0x000fe20000000016 */
[-C--:B------:R-:W-:Y:S01]  /*8c70*/  FFMA.RM R4, R4, R54.reuse, 12582913 ;  /* 0x4b40000104047423 */ /* 0x080fe20000004036 */
[-C--:B------:R-:W-:Y:S01]  /*8c80*/  FFMA.RM R6, R6, R54.reuse, 12582913 ;  /* 0x4b40000106067423 */ /* 0x080fe20000004036 */
[----:B------:R-:W-:Y:S01]  /*8c90*/  FFMA R3, -R8, 1.4426950216293334961, -R3 ;  /* 0x3fb8aa3b08037823 */ /* 0x000fe20000000903 */
[-C--:B------:R-:W-:Y:S01]  /*8ca0*/  FFMA.SAT R13, -R20, R43.reuse, 0.5 ;  /* 0x3f000000140d7423 */ /* 0x080fe2000000212b */
[----:B------:R-:W-:Y:S01]  /*8cb0*/  FADD R11, R9, -12583039 ;  /* 0xcb40007f090b7421 */ /* 0x000fe20000000000 */
[----:B------:R-:W-:Y:S01]  /*8cc0*/  FFMA.SAT R21, -R22, R43, 0.5 ;  /* 0x3f00000016157423 */ /* 0x000fe2000000212b */
[----:B------:R-:W-:Y:S01]  /*8cd0*/  FADD R5, R4, -12583039 ;  /* 0xcb40007f04057421 */ /* 0x000fe20000000000 */
[----:B------:R-:W-:Y:S01]  /*8ce0*/  FFMA R3, -R8, 1.925963033500011079e-08, R3 ;  /* 0x32a5706008037823 */ /* 0x000fe20000000103 */
[----:B------:R-:W-:Y:S01]  /*8cf0*/  FADD R7, R6, -12583039 ;  /* 0xcb40007f06077421 */ /* 0x000fe20000000000 */
[-C--:B------:R-:W-:Y:S01]  /*8d00*/  FFMA.RM R13, R13, R54.reuse, 12582913 ;  /* 0x4b4000010d0d7423 */ /* 0x080fe20000004036 */
[----:B------:R-:W-:Y:S01]  /*8d10*/  FFMA R11, -R14, 1.4426950216293334961, -R11 ;  /* 0x3fb8aa3b0e0b7823 */ /* 0x000fe2000000090b */
[----:B------:R-:W-:Y:S01]  /*8d20*/  FFMA.RM R21, R21, R54, 12582913 ;  /* 0x4b40000115157423 */ /* 0x000fe20000004036 */
[----:B------:R-:W-:Y:S01]  /*8d30*/  FFMA R5, -R10, 1.4426950216293334961, -R5 ;  /* 0x3fb8aa3b0a057823 */ /* 0x000fe20000000905 */
[----:B------:R-:W-:Y:S01]  /*8d40*/  FFMA R7, -R12, 1.4426950216293334961, -R7 ;  /* 0x3fb8aa3b0c077823 */ /* 0x000fe20000000907 */
[----:B------:R-:W1:Y:S01]  /*8d50*/  MUFU.EX2 R3, R3 ;  /* 0x0000000300037308 */ /* 0x000e620000000800 */
[----:B------:R-:W-:Y:S01]  /*8d60*/  FADD R15, R13, -12583039 ;  /* 0xcb40007f0d0f7421 */ /* 0x000fe20000000000 */
[----:B------:R-:W-:Y:S01]  /*8d70*/  FFMA R11, -R14, 1.925963033500011079e-08, R11 ;  /* 0x32a570600e0b7823 */ /* 0x000fe2000000010b */
[----:B------:R-:W-:Y:S01]  /*8d80*/  FADD R23, R21, -12583039 ;  /* 0xcb40007f15177421 */ /* 0x000fe20000000000 */
[C---:B------:R-:W-:Y:S01]  /*8d90*/  FFMA R24, R93.reuse, R78, R24 ;  /* 0x0000004e5d187223 */ /* 0x040fe20000000018 */
[C---:B------:R-:W-:Y:S01]  /*8da0*/  FFMA R80, R93.reuse, R80, R102 ;  /* 0x000000505d507223 */ /* 0x040fe20000000066 */
[C---:B------:R-:W-:Y:S01]  /*8db0*/  FFMA R26, R93.reuse, R81, R26 ;  /* 0x000000515d1a7223 */ /* 0x040fe2000000001a */
[----:B------:R-:W-:Y:S01]  /*8dc0*/  FFMA R5, -R10, 1.925963033500011079e-08, R5 ;  /* 0x32a570600a057823 */ /* 0x000fe20000000105 */
[----:B------:R-:W-:Y:S01]  /*8dd0*/  FFMA R7, -R12, 1.925963033500011079e-08, R7 ;  /* 0x32a570600c077823 */ /* 0x000fe20000000107 */
[----:B------:R-:W-:Y:S01]  /*8de0*/  FFMA R15, -R20, 1.4426950216293334961, -R15 ;  /* 0x3fb8aa3b140f7823 */ /* 0x000fe2000000090f */
[----:B------:R2:W-:Y:S01]  /*8df0*/  MUFU.EX2 R36, R11 ;  /* 0x0000000b00247308 */ /* 0x0005e20000000800 */
[----:B------:R-:W-:Y:S01]  /*8e00*/  FFMA R23, -R22, 1.4426950216293334961, -R23 ;  /* 0x3fb8aa3b16177823 */ /* 0x000fe20000000917 */
[-C--:B------:R-:W-:Y:S01]  /*8e10*/  FFMA.SAT R25, -R24, R43.reuse, 0.5 ;  /* 0x3f00000018197423 */ /* 0x080fe2000000212b */
[----:B------:R-:W-:Y:S01]  /*8e20*/  FFMA.SAT R31, -R26, R43, 0.5 ;  /* 0x3f0000001a1f7423 */ /* 0x000fe2000000212b */
[C---:B------:R-:W-:Y:S01]  /*8e30*/  FFMA R30, R93.reuse, R85, R30 ;  /* 0x000000555d1e7223 */ /* 0x040fe2000000001e */
[C---:B------:R-:W-:Y:S01]  /*8e40*/  FFMA R79, R93.reuse, R79, R100 ;  /* 0x0000004f5d4f7223 */ /* 0x040fe20000000064 */
[C---:B------:R-:W-:Y:S01]  /*8e50*/  FFMA R82, R93.reuse, R82, R104 ;  /* 0x000000525d527223 */ /* 0x040fe20000000068 */
[C---:B------:R-:W-:Y:S01]  /*8e60*/  FFMA R28, R93.reuse, R83, R28 ;  /* 0x000000535d1c7223 */ /* 0x040fe2000000001c */
[C---:B------:R-:W-:Y:S01]  /*8e70*/  FFMA R84, R93.reuse, R84, R106 ;  /* 0x000000545d547223 */ /* 0x040fe2000000006a */
[----:B--2---:R-:W-:Y:S01]  /*8e80*/  FFMA.SAT R11, -R80, R43, 0.5 ;  /* 0x3f000000500b7423 */ /* 0x004fe2000000212b */
[C---:B------:R-:W-:Y:S01]  /*8e90*/  FFMA R86, R93.reuse, R86, R108 ;  /* 0x000000565d567223 */ /* 0x040fe2000000006c */
[----:B------:R-:W2:Y:S01]  /*8ea0*/  MUFU.EX2 R5, R5 ;  /* 0x0000000500057308 */ /* 0x000ea20000000800 */
[----:B------:R-:W-:Y:S01]  /*8eb0*/  FFMA R15, -R20, 1.925963033500011079e-08, R15 ;  /* 0x32a57060140f7823 */ /* 0x000fe2000000010f */
[----:B------:R-:W-:Y:S01]  /*8ec0*/  FFMA R23, -R22, 1.925963033500011079e-08, R23 ;  /* 0x32a5706016177823 */ /* 0x000fe20000000117 */
[----:B------:R-:W-:Y:S01]  /*8ed0*/  FFMA R32, R93, R87, R32 ;  /* 0x000000575d207223 */ /* 0x000fe20000000020 */
[-C--:B------:R-:W-:Y:S01]  /*8ee0*/  FFMA.RM R25, R25, R54.reuse, 12582913 ;  /* 0x4b40000119197423 */ /* 0x080fe20000004036 */
[-C--:B------:R-:W-:Y:S01]  /*8ef0*/  FFMA.RM R11, R11, R54.reuse, 12582913 ;  /* 0x4b4000010b0b7423 */ /* 0x080fe20000004036 */
[-C--:B------:R-:W-:Y:S01]  /*8f00*/  FFMA.RM R31, R31, R54.reuse, 12582913 ;  /* 0x4b4000011f1f7423 */ /* 0x080fe20000004036 */
[-C--:B------:R-:W-:Y:S01]  /*8f10*/  FFMA.SAT R39, -R30, R43.reuse, 0.5 ;  /* 0x3f0000001e277423 */ /* 0x080fe2000000212b */
[----:B------:R-:W3:Y:S01]  /*8f20*/  MUFU.EX2 R7, R7 ;  /* 0x0000000700077308 */ /* 0x000ee20000000800 */
[-C--:B------:R-:W-:Y:S01]  /*8f30*/  FFMA.SAT R29, -R79, R43.reuse, 0.5 ;  /* 0x3f0000004f1d7423 */ /* 0x080fe2000000212b */
[-C--:B------:R-:W-:Y:S01]  /*8f40*/  FFMA.SAT R33, -R82, R43.reuse, 0.5 ;  /* 0x3f00000052217423 */ /* 0x080fe2000000212b */
[-C--:B------:R-:W-:Y:S01]  /*8f50*/  FFMA.SAT R35, -R28, R43.reuse, 0.5 ;  /* 0x3f0000001c237423 */ /* 0x080fe2000000212b */
[-C--:B------:R-:W-:Y:S01]  /*8f60*/  FFMA.SAT R37, -R84, R43.reuse, 0.5 ;  /* 0x3f00000054257423 */ /* 0x080fe2000000212b */
[-C--:B------:R-:W-:Y:S01]  /*8f70*/  FFMA.SAT R41, -R86, R43.reuse, 0.5 ;  /* 0x3f00000056297423 */ /* 0x080fe2000000212b */
[----:B------:R-:W-:Y:S01]  /*8f80*/  FFMA.SAT R43, -R32, R43, 0.5 ;  /* 0x3f000000202b7423 */ /* 0x000fe2000000212b */
[----:B------:R-:W-:Y:S01]  /*8f90*/  SHF.L.U32 R0, R0, 0x17, RZ ;  /* 0x0000001700007819 */ /* 0x000fe200000006ff */
[----:B------:R4:W5:Y:S01]  /*8fa0*/  MUFU.EX2 R38, R15 ;  /* 0x0000000f00267308 */ /* 0x0009620000000800 */
[----:B------:R-:W-:Y:S01]  /*8fb0*/  FADD R27, R25, -12583039 ;  /* 0xcb40007f191b7421 */ /* 0x000fe20000000000 */
[-C--:B------:R-:W-:Y:S01]  /*8fc0*/  FFMA.RM R39, R39, R54.reuse, 12582913 ;  /* 0x4b40000127277423 */ /* 0x080fe20000004036 */
[-C--:B------:R-:W-:Y:S01]  /*8fd0*/  FFMA.RM R29, R29, R54.reuse, 12582913 ;  /* 0x4b4000011d1d7423 */ /* 0x080fe20000004036 */
[-C--:B------:R-:W-:Y:S01]  /*8fe0*/  FFMA.RM R33, R33, R54.reuse, 12582913 ;  /* 0x4b40000121217423 */ /* 0x080fe20000004036 */
[-C--:B------:R-:W-:Y:S01]  /*8ff0*/  FFMA.RM R35, R35, R54.reuse, 12582913 ;  /* 0x4b40000123237423 */ /* 0x080fe20000004036 */
[-C--:B------:R-:W-:Y:S01]  /*9000*/  FFMA.RM R37, R37, R54.reuse, 12582913 ;  /* 0x4b40000125257423 */ /* 0x080fe20000004036 */
[-C--:B------:R-:W-:Y:S01]  /*9010*/  FFMA.RM R41, R41, R54.reuse, 12582913 ;  /* 0x4b40000129297423 */ /* 0x080fe20000004036 */
[----:B------:R2:W5:Y:S01]  /*9020*/  MUFU.EX2 R40, R23 ;  /* 0x0000001700287308 */ /* 0x0005620000000800 */
[----:B----4-:R-:W-:Y:S01]  /*9030*/  FADD R15, R11, -12583039 ;  /* 0xcb40007f0b0f7421 */ /* 0x010fe20000000000 */
[----:B------:R-:W-:Y:S01]  /*9040*/  FFMA.RM R43, R43, R54, 12582913 ;  /* 0x4b4000012b2b7423 */ /* 0x000fe20000004036 */
[----:B------:R-:W-:Y:S01]  /*9050*/  FFMA R27, -R24, 1.4426950216293334961, -R27 ;  /* 0x3fb8aa3b181b7823 */ /* 0x000fe2000000091b */
[----:B-1----:R-:W-:Y:S01]  /*9060*/  FFMA R54, R0, R3, 1 ;  /* 0x3f80000000367423 */ /* 0x002fe20000000003 */
[----:B------:R-:W-:Y:S01]  /*9070*/  FFMA R15, -R80, 1.4426950216293334961, -R15 ;  /* 0x3fb8aa3b500f7823 */ /* 0x000fe2000000090f */
[----:B------:R-:W-:Y:S01]  /*9080*/  FADD R3, R39, -12583039 ;  /* 0xcb40007f27037421 */ /* 0x000fe20000000000 */
[----:B------:R-:W-:Y:S01]  /*9090*/  FADD R42, R29, -12583039 ;  /* 0xcb40007f1d2a7421 */ /* 0x000fe20000000000 */
[----:B------:R-:W-:Y:S01]  /*90a0*/  SHF.L.U32 R6, R6, 0x17, RZ ;  /* 0x0000001706067819 */ /* 0x000fe200000006ff */
[----:B--2---:R-:W-:Y:S01]  /*90b0*/  FADD R23, R31, -12583039 ;  /* 0xcb40007f1f177421 */ /* 0x004fe20000000000 */
[----:B------:R-:W-:Y:S01]  /*90c0*/  FFMA R27, -R24, 1.925963033500011079e-08, R27 ;  /* 0x32a57060181b7823 */ /* 0x000fe2000000011b */
[----:B------:R-:W-:Y:S01]  /*90d0*/  FFMA R15, -R80, 1.925963033500011079e-08, R15 ;  /* 0x32a57060500f7823 */ /* 0x000fe2000000010f */
[----:B------:R-:W-:-:S02]  /*90e0*/  IMAD.SHL.U32 R4, R4, 0x800000, RZ ;  /* 0x0080000004047824 */ /* 0x000fc400078e00ff */
[----:B------:R-:W-:Y:S01]  /*90f0*/  FFMA R23, -R26, 1.4426950216293334961, -R23 ;  /* 0x3fb8aa3b1a177823 */ /* 0x000fe20000000917 */
[----:B------:R-:W-:Y:S01]  /*9100*/  FFMA R3, -R30, 1.4426950216293334961, -R3 ;  /* 0x3fb8aa3b1e037823 */ /* 0x000fe20000000903 */
[----:B------:R-:W-:Y:S01]  /*9110*/  FFMA R44, -R79, 1.4426950216293334961, -R42 ;  /* 0x3fb8aa3b4f2c7823 */ /* 0x000fe2000000092a */
[----:B------:R1:W-:Y:S01]  /*9120*/  MUFU.EX2 R46, R15 ;  /* 0x0000000f002e7308 */ /* 0x0003e20000000800 */
[----:B------:R-:W-:Y:S01]  /*9130*/  FFMA R23, -R26, 1.925963033500011079e-08, R23 ;  /* 0x32a570601a177823 */ /* 0x000fe20000000117 */
[----:B------:R-:W-:Y:S01]  /*9140*/  FFMA R56, R4, R5, 1 ;  /* 0x3f80000004387423 */ /* 0x000fe20000000005 */
[----:B---3--:R-:W-:Y:S01]  /*9150*/  FFMA R58, R6, R7, 1 ;  /* 0x3f800000063a7423 */ /* 0x008fe20000000007 */
[----:B------:R-:W-:Y:S01]  /*9160*/  FADD R5, R41, -12583039 ;  /* 0xcb40007f29057421 */ /* 0x000fe20000000000 */
[----:B------:R-:W-:Y:S01]  /*9170*/  FFMA R3, -R30, 1.925963033500011079e-08, R3 ;  /* 0x32a570601e037823 */ /* 0x000fe20000000103 */
[----:B------:R-:W-:Y:S01]  /*9180*/  FADD R7, R43, -12583039 ;  /* 0xcb40007f2b077421 */ /* 0x000fe20000000000 */
[----:B------:R-:W-:Y:S01]  /*9190*/  FFMA R44, -R79, 1.925963033500011079e-08, R44 ;  /* 0x32a570604f2c7823 */ /* 0x000fe2000000012c */
[----:B------:R2:W3:Y:S01]  /*91a0*/  MUFU.EX2 R42, R27 ;  /* 0x0000001b002a7308 */ /* 0x0004e20000000800 */
[----:B-1----:R-:W-:Y:S01]  /*91b0*/  FADD R15, R35, -12583039 ;  /* 0xcb40007f230f7421 */ /* 0x002fe20000000000 */
[----:B------:R-:W-:Y:S01]  /*91c0*/  FFMA R5, -R86, 1.4426950216293334961, -R5 ;  /* 0x3fb8aa3b56057823 */ /* 0x000fe20000000905 */
[----:B------:R-:W-:Y:S01]  /*91d0*/  FFMA R7, -R32, 1.4426950216293334961, -R7 ;  /* 0x3fb8aa3b20077823 */ /* 0x000fe20000000907 */
[----:B------:R-:W-:Y:S01]  /*91e0*/  SHF.L.U32 R9, R9, 0x17, RZ ;  /* 0x0000001709097819 */ /* 0x000fe200000006ff */
[----:B------:R-:W-:Y:S01]  /*91f0*/  FFMA R15, -R28, 1.4426950216293334961, -R15 ;  /* 0x3fb8aa3b1c0f7823 */ /* 0x000fe2000000090f */
[----:B------:R-:W-:Y:S01]  /*9200*/  FFMA R5, -R86, 1.925963033500011079e-08, R5 ;  /* 0x32a5706056057823 */ /* 0x000fe20000000105 */
[----:B------:R-:W-:Y:S01]  /*9210*/  FFMA R7, -R32, 1.925963033500011079e-08, R7 ;  /* 0x32a5706020077823 */ /* 0x000fe20000000107 */
[----:B------:R1:W-:Y:S01]  /*9220*/  MUFU.EX2 R48, R23 ;  /* 0x0000001700307308 */ /* 0x0003e20000000800 */
[----:B--2---:R-:W-:Y:S01]  /*9230*/  FADD R27, R33, -12583039 ;  /* 0xcb40007f211b7421 */ /* 0x004fe20000000000 */
[----:B------:R-:W-:Y:S01]  /*9240*/  FFMA R15, -R28, 1.925963033500011079e-08, R15 ;  /* 0x32a570601c0f7823 */ /* 0x000fe2000000010f */
[----:B------:R-:W-:Y:S01]  /*9250*/  FFMA R60, R9, R36, 1 ;  /* 0x3f800000093c7423 */ /* 0x000fe20000000024 */
[----:B------:R-:W-:Y:S01]  /*9260*/  SHF.L.U32 R21, R21, 0x17, RZ ;  /* 0x0000001715157819 */ /* 0x000fe200000006ff */
[C---:B------:R-:W-:Y:S01]  /*9270*/  FFMA R27, -R82.reuse, 1.4426950216293334961, -R27 ;  /* 0x3fb8aa3b521b7823 */ /* 0x040fe2000000091b */
[----:B------:R-:W-:Y:S01]  /*9280*/  SHF.L.U32 R25, R25, 0x17, RZ ;  /* 0x0000001719197819 */ /* 0x000fe200000006ff */
[----:B------:R-:W-:Y:S01]  /*9290*/  IMAD.SHL.U32 R29, R29, 0x800000, RZ ;  /* 0x008000001d1d7824 */ /* 0x000fe200078e00ff */
[----:B------:R2:W-:Y:S01]  /*92a0*/  MUFU.EX2 R4, R3 ;  /* 0x0000000300047308 */ /* 0x0005e20000000800 */
[----:B-1----:R-:W-:Y:S01]  /*92b0*/  FADD R23, R37, -12583039 ;  /* 0xcb40007f25177421 */ /* 0x002fe20000000000 */
[----:B------:R-:W-:Y:S01]  /*92c0*/  FFMA R27, -R82, 1.925963033500011079e-08, R27 ;  /* 0x32a57060521b7823 */ /* 0x000fe2000000011b */
[----:B------:R-:W-:Y:S01]  /*92d0*/  SHF.L.U32 R11, R11, 0x17, RZ ;  /* 0x000000170b0b7819 */ /* 0x000fe200000006ff */
[----:B------:R-:W-:-:S02]  /*92e0*/  IMAD.SHL.U32 R13, R13, 0x800000, RZ ;  /* 0x008000000d0d7824 */ /* 0x000fc400078e00ff */
[----:B------:R-:W-:Y:S01]  /*92f0*/  FFMA R23, -R84, 1.4426950216293334961, -R23 ;  /* 0x3fb8aa3b54177823 */ /* 0x000fe20000000917 */
[----:B------:R-:W-:Y:S01]  /*9300*/  SHF.L.U32 R31, R31, 0x17, RZ ;  /* 0x000000171f1f7819 */ /* 0x000fe200000006ff */
[----:B------:R-:W-:Y:S01]  /*9310*/  IMAD.SHL.U32 R37, R37, 0x800000, RZ ;  /* 0x0080000025257824 */ /* 0x000fe200078e00ff */
[----:B------:R-:W1:Y:S01]  /*9320*/  MUFU.EX2 R44, R44 ;  /* 0x0000002c002c7308 */ /* 0x000e620000000800 */
[----:B--2---:R-:W-:Y:S02]  /*9330*/  VIADD R3, R54, 0x1800000 ;  /* 0x0180000036037836 */ /* 0x004fe40000000000 */
[----:B------:R-:W-:Y:S01]  /*9340*/  FFMA R23, -R84, 1.925963033500011079e-08, R23 ;  /* 0x32a5706054177823 */ /* 0x000fe20000000117 */
[----:B------:R-:W-:Y:S01]  /*9350*/  SHF.L.U32 R33, R33, 0x17, RZ ;  /* 0x0000001721217819 */ /* 0x000fe200000006ff */
[----:B------:R-:W-:Y:S01]  /*9360*/  IMAD.SHL.U32 R43, R43, 0x800000, RZ ;  /* 0x008000002b2b7824 */ /* 0x000fe200078e00ff */
[----:B------:R-:W-:Y:S01]  /*9370*/  SHF.L.U32 R35, R35, 0x17, RZ ;  /* 0x0000001723237819 */ /* 0x000fe200000006ff */
[----:B------:R-:W-:Y:S01]  /*9380*/  BSSY B1, `(.L_x_232) ;  /* 0x0000020000017945 */ /* 0x000fe20003800000 */
[----:B------:R-:W-:Y:S01]  /*9390*/  LOP3.LUT R3, R3, 0x7f800000, RZ, 0xc0, !PT ;  /* 0x7f80000003037812 */ /* 0x000fe200078ec0ff */
[----:B------:R-:W2:Y:S01]  /*93a0*/  MUFU.EX2 R50, R27 ;  /* 0x0000001b00327308 */ /* 0x000ea20000000800 */
[----:B------:R-:W-:Y:S01]  /*93b0*/  SHF.L.U32 R39, R39, 0x17, RZ ;  /* 0x0000001727277819 */ /* 0x000fe200000006ff */
[----:B-----5:R-:W-:Y:S01]  /*93c0*/  FFMA R38, R13, R38, 1 ;  /* 0x3f8000000d267423 */ /* 0x020fe20000000026 */
[----:B------:R-:W-:Y:S01]  /*93d0*/  ISETP.GT.U32.AND P1, PT, R3, 0x1ffffff, PT ;  /* 0x01ffffff0300780c */ /* 0x000fe20003f24070 */
[----:B------:R-:W-:Y:S01]  /*93e0*/  FFMA R40, R21, R40, 1 ;  /* 0x3f80000015287423 */ /* 0x000fe20000000028 */
[----:B------:R-:W-:Y:S01]  /*93f0*/  SHF.L.U32 R41, R41, 0x17, RZ ;  /* 0x0000001729297819 */ /* 0x000fe200000006ff */
[----:B---3--:R-:W-:Y:S01]  /*9400*/  FFMA R42, R25, R42, 1 ;  /* 0x3f800000192a7423 */ /* 0x008fe2000000002a */
[----:B------:R-:W-:Y:S01]  /*9410*/  FFMA R46, R11, R46, 1 ;  /* 0x3f8000000b2e7423 */ /* 0x000fe2000000002e */
[----:B------:R-:W3:Y:S01]  /*9420*/  MUFU.EX2 R52, R15 ;  /* 0x0000000f00347308 */ /* 0x000ee20000000800 */
[----:B-1----:R-:W-:Y:S01]  /*9430*/  FFMA R29, R29, R44, 1 ;  /* 0x3f8000001d1d7423 */ /* 0x002fe2000000002c */
[----:B------:R-:W-:Y:S01]  /*9440*/  FFMA R48, R31, R48, 1 ;  /* 0x3f8000001f307423 */ /* 0x000fe20000000030 */
[----:B------:R-:W-:-:S05]  /*9450*/  FFMA R62, R39, R4, 1 ;  /* 0x3f800000273e7423 */ /* 0x000fca0000000004 */
[----:B------:R-:W1:Y:S01]  /*9460*/  MUFU.EX2 R0, R23 ;  /* 0x0000001700007308 */ /* 0x000e620000000800 */
[----:B--2---:R-:W-:-:S07]  /*9470*/  FFMA R50, R33, R50, 1 ;  /* 0x3f80000021327423 */ /* 0x004fce0000000032 */
[----:B------:R-:W2:Y:S01]  /*9480*/  MUFU.EX2 R6, R5 ;  /* 0x0000000500067308 */ /* 0x000ea20000000800 */
[----:B---3--:R-:W-:-:S07]  /*9490*/  FFMA R52, R35, R52, 1 ;  /* 0x3f80000023347423 */ /* 0x008fce0000000034 */
[----:B------:R-:W3:Y:S01]  /*94a0*/  MUFU.EX2 R36, R7 ;  /* 0x0000000700247308 */ /* 0x000ee20000000800 */
[----:B-1----:R-:W-:Y:S01]  /*94b0*/  FFMA R44, R37, R0, 1 ;  /* 0x3f800000252c7423 */ /* 0x002fe20000000000 */
[----:B--2---:R-:W-:Y:S01]  /*94c0*/  FFMA R64, R41, R6, 1 ;  /* 0x3f80000029407423 */ /* 0x004fe20000000006 */
[----:B---3--:R-:W-:Y:S01]  /*94d0*/  FFMA R43, R43, R36, 1 ;  /* 0x3f8000002b2b7423 */ /* 0x008fe20000000024 */
[----:B------:R-:W-:Y:S06]  /*94e0*/  @P1 BRA `(.L_x_233) ;  /* 0x0000000000141947 */ /* 0x000fec0003800000 */
[----:B------:R-:W-:Y:S02]  /*94f0*/  MOV R0, R54 ;  /* 0x0000003600007202 */ /* 0x000fe40000000f00 */
[----:B------:R-:W-:-:S07]  /*9500*/  MOV R4, 0x9520 ;  /* 0x0000952000047802 */ /* 0x000fce0000000f00 */
[----:B------:R-:W-:Y:S05]  /*9510*/  CALL.REL.NOINC `($__internal_0_$__cuda_sm20_rcp_rn_f32_slowpath) ;  /* 0x0000004800e87944 */ /* 0x000fea0003c00000 */
[----:B------:R-:W-:Y:S01]  /*9520*/  MOV R7, R0 ;  /* 0x0000000000077202 */ /* 0x000fe20000000f00 */
[----:B------:R-:W-:Y:S06]  /*9530*/  BRA `(.L_x_234) ;  /* 0x0000000000107947 */ /* 0x000fec0003800000 */
.L_x_233:
[----:B------:R-:W1:Y:S02]  /*9540*/  MUFU.RCP R7, R54 ;  /* 0x0000003600077308 */ /* 0x000e640000001000 */
[----:B-1----:R-:W-:-:S04]  /*9550*/  FFMA R0, R54, R7, -1 ;  /* 0xbf80000036007423 */ /* 0x002fc80000000007 */
[----:B------:R-:W-:-:S04]  /*9560*/  FADD.FTZ R0, -R0, -RZ ;  /* 0x800000ff00007221 */ /* 0x000fc80000010100 */
[----:B------:R-:W-:-:S07]  /*9570*/  FFMA R7, R7, R0, R7 ;  /* 0x0000000007077223 */ /* 0x000fce0000000007 */
.L_x_234:
[----:B------:R-:W-:Y:S05]  /*9580*/  BSYNC B1 ;  /* 0x0000000000017941 */ /* 0x000fea0003800000 */
.L_x_232:
[----:B------:R-:W-:Y:S01]  /*9590*/  VIADD R0, R56, 0x1800000 ;  /* 0x0180000038007836 */ /* 0x000fe20000000000 */
[----:B------:R-:W-:Y:S04]  /*95a0*/  BSSY B1, `(.L_x_235) ;  /* 0x000000d000017945 */ /* 0x000fe80003800000 */
[----:B------:R-:W-:-:S04]  /*95b0*/  LOP3.LUT R0, R0, 0x7f800000, RZ, 0xc0, !PT ;  /* 0x7f80000000007812 */ /* 0x000fc800078ec0ff */
[----:B------:R-:W-:-:S13]  /*95c0*/  ISETP.GT.U32.AND P1, PT, R0, 0x1ffffff, PT ;  /* 0x01ffffff0000780c */ /* 0x000fda0003f24070 */
[----:B------:R-:W-:Y:S05]  /*95d0*/  @P1 BRA `(.L_x_236) ;  /* 0x0000000000141947 */ /* 0x000fea0003800000 */
[----:B------:R-:W-:Y:S02]  /*95e0*/  MOV R0, R56 ;  /* 0x0000003800007202 */ /* 0x000fe40000000f00 */
[----:B------:R-:W-:-:S07]  /*95f0*/  MOV R4, 0x9610 ;  /* 0x0000961000047802 */ /* 0x000fce0000000f00 */
[----:B------:R-:W-:Y:S05]  /*9600*/  CALL.REL.NOINC `($__internal_0_$__cuda_sm20_rcp_rn_f32_slowpath) ;  /* 0x0000004800ac7944 */ /* 0x000fea0003c00000 */
[----:B------:R-:W-:Y:S01]  /*9610*/  MOV R9, R0 ;  /* 0x0000000000097202 */ /* 0x000fe20000000f00 */
[----:B------:R-:W-:Y:S06]  /*9620*/  BRA `(.L_x_237) ;  /* 0x0000000000107947 */ /* 0x000fec0003800000 */
.L_x_236:
[----:B------:R-:W1:Y:S02]  /*9630*/  MUFU.RCP R9, R56 ;  /* 0x0000003800097308 */ /* 0x000e640000001000 */
[----:B-1----:R-:W-:-:S04]  /*9640*/  FFMA R0, R56, R9, -1 ;  /* 0xbf80000038007423 */ /* 0x002fc80000000009 */
[----:B------:R-:W-:-:S04]  /*9650*/  FADD.FTZ R0, -R0, -RZ ;  /* 0x800000ff00007221 */ /* 0x000fc80000010100 */
[----:B------:R-:W-:-:S07]  /*9660*/  FFMA R9, R9, R0, R9 ;  /* 0x0000000009097223 */ /* 0x000fce0000000009 */
.L_x_237:
[----:B------:R-:W-:Y:S05]  /*9670*/  BSYNC B1 ;  /* 0x0000000000017941 */ /* 0x000fea0003800000 */
.L_x_235:
        /* <DEDUP_REMOVED lines=10> */
.L_x_239:
[----:B------:R-:W1:Y:S02]  /*9720*/  MUFU.RCP R11, R58 ;  /* 0x0000003a000b7308 */ /* 0x000e640000001000 */
[----:B-1----:R-:W-:-:S04]  /*9730*/  FFMA R0, R58, R11, -1 ;  /* 0xbf8000003a007423 */ /* 0x002fc8000000000b */
[----:B------:R-:W-:-:S04]  /*9740*/  FADD.FTZ R0, -R0, -RZ ;  /* 0x800000ff00007221 */ /* 0x000fc80000010100 */
[----:B------:R-:W-:-:S07]  /*9750*/  FFMA R11, R11, R0, R11 ;  /* 0x000000000b0b7223 */ /* 0x000fce000000000b */
.L_x_240:
[----:B------:R-:W-:Y:S05]  /*9760*/  BSYNC B1 ;  /* 0x0000000000017941 */ /* 0x000fea0003800000 */
.L_x_238:
        /* <DEDUP_REMOVED lines=10> */
.L_x_242:
[----:B------:R-:W1:Y:S02]  /*9810*/  MUFU.RCP R13, R60 ;  /* 0x0000003c000d7308 */ /* 0x000e640000001000 */
[----:B-1----:R-:W-:-:S04]  /*9820*/  FFMA R0, R60, R13, -1 ;  /* 0xbf8000003c007423 */ /* 0x002fc8000000000d */
[----:B------:R-:W-:-:S04]  /*9830*/  FADD.FTZ R0, -R0, -RZ ;  /* 0x800000ff00007221 */ /* 0x000fc80000010100 */
[----:B------:R-:W-:-:S07]  /*9840*/  FFMA R13, R13, R0, R13 ;  /* 0x000000000d0d7223 */ /* 0x000fce000000000d */
.L_x_243:
[----:B------:R-:W-:Y:S05]  /*9850*/  BSYNC B1 ;  /* 0x0000000000017941 */ /* 0x000fea0003800000 */
.L_x_241:
        /* <DEDUP_REMOVED lines=10> */
.L_x_245:
[----:B------:R-:W1:Y:S02]  /*9900*/  MUFU.RCP R15, R38 ;  /* 0x00000026000f7308 */ /* 0x000e640000001000 */
[----:B-1----:R-:W-:-:S04]  /*9910*/  FFMA R0, R38, R15, -1 ;  /* 0xbf80000026007423 */ /* 0x002fc8000000000f */
[----:B------:R-:W-:-:S04]  /*9920*/  FADD.FTZ R0, -R0, -RZ ;  /* 0x800000ff00007221 */ /* 0x000fc80000010100 */
[----:B------:R-:W-:-:S07]  /*9930*/  FFMA R15, R15, R0, R15 ;  /* 0x000000000f0f7223 */ /* 0x000fce000000000f */
.L_x_246:
[----:B------:R-:W-:Y:S05]  /*9940*/  BSYNC B1 ;  /* 0x0000000000017941 */ /* 0x000fea0003800000 */
.L_x_244:
        /* <DEDUP_REMOVED lines=10> */
.L_x_248:
[----:B------:R-:W1:Y:S02]  /*99f0*/  MUFU.RCP R21, R40 ;  /* 0x0000002800157308 */ /* 0x000e640000001000 */
[----:B-1----:R-:W-:-:S04]  /*9a00*/  FFMA R0, R40, R21, -1 ;  /* 0xbf80000028007423 */ /* 0x002fc80000000015 */
[----:B------:R-:W-:-:S04]  /*9a10*/  FADD.FTZ R0, -R0, -RZ ;  /* 0x800000ff00007221 */ /* 0x000fc80000010100 */
[----:B------:R-:W-:-:S07]  /*9a20*/  FFMA R21, R21, R0, R21 ;  /* 0x0000000015157223 */ /* 0x000fce0000000015 */
.L_x_249:
[----:B------:R-:W-:Y:S05]  /*9a30*/  BSYNC B1 ;  /* 0x0000000000017941 */ /* 0x000fea0003800000 */
.L_x_247:
        /* <DEDUP_REMOVED lines=10> */
.L_x_251:
[----:B------:R-:W1:Y:S02]  /*9ae0*/  MUFU.RCP R23, R42 ;  /* 0x0000002a00177308 */ /* 0x000e640000001000 */
[----:B-1----:R-:W-:-:S04]  /*9af0*/  FFMA R0, R42, R23, -1 ;  /* 0xbf8000002a007423 */ /* 0x002fc80000000017 */
[----:B------:R-:W-:-:S04]  /*9b00*/  FADD.FTZ R0, -R0, -RZ ;  /* 0x800000ff00007221 */ /* 0x000fc80000010100 */
[----:B------:R-:W-:-:S07]  /*9b10*/  FFMA R23, R23, R0, R23 ;  /* 0x0000000017177223 */ /* 0x000fce0000000017 */
.L_x_252:
[----:B------:R-:W-:Y:S05]  /*9b20*/  BSYNC B1 ;  /* 0x0000000000017941 */ /* 0x000fea0003800000 */
.L_x_250:
        /* <DEDUP_REMOVED lines=10> */
.L_x_254:
[----:B------:R-:W1:Y:S02]  /*9bd0*/  MUFU.RCP R6, R29 ;  /* 0x0000001d00067308 */ /* 0x000e640000001000 */
[----:B-1----:R-:W-:-:S04]  /*9be0*/  FFMA R0, R29, R6, -1 ;  /* 0xbf8000001d007423 */ /* 0x002fc80000000006 */
[----:B------:R-:W-:-:S04]  /*9bf0*/  FADD.FTZ R3, -R0, -RZ ;  /* 0x800000ff00037221 */ /* 0x000fc80000010100 */
[----:B------:R-:W-:-:S07]  /*9c00*/  FFMA R6, R6, R3, R6 ;  /* 0x0000000306067223 */ /* 0x000fce0000000006 */
.L_x_255:
[----:B------:R-:W-:Y:S05]  /*9c10*/  BSYNC B1 ;  /* 0x0000000000017941 */ /* 0x000fea0003800000 */
.L_x_253:
        /* <DEDUP_REMOVED lines=10> */
.L_x_257:
[----:B------:R-:W1:Y:S02]  /*9cc0*/  MUFU.RCP R25, R46 ;  /* 0x0000002e00197308 */ /* 0x000e640000001000 */
[----:B-1----:R-:W-:-:S04]  /*9cd0*/  FFMA R0, R46, R25, -1 ;  /* 0xbf8000002e007423 */ /* 0x002fc80000000019 */
[----:B------:R-:W-:-:S04]  /*9ce0*/  FADD.FTZ R0, -R0, -RZ ;  /* 0x800000ff00007221 */ /* 0x000fc80000010100 */
[----:B------:R-:W-:-:S07]  /*9cf0*/  FFMA R25, R25, R0, R25 ;  /* 0x0000000019197223 */ /* 0x000fce0000000019 */
.L_x_258:
[----:B------:R-:W-:Y:S05]  /*9d00*/  BSYNC B1 ;  /* 0x0000000000017941 */ /* 0x000fea0003800000 */
.L_x_256:
        /* <DEDUP_REMOVED lines=10> */
.L_x_260:
[----:B------:R-:W1:Y:S02]  /*9db0*/  MUFU.RCP R27, R48 ;  /* 0x00000030001b7308 */ /* 0x000e640000001000 */
[----:B-1----:R-:W-:-:S04]  /*9dc0*/  FFMA R0, R48, R27, -1 ;  /* 0xbf80000030007423 */ /* 0x002fc8000000001b */
[----:B------:R-:W-:-:S04]  /*9dd0*/  FADD.FTZ R0, -R0, -RZ ;  /* 0x800000ff00007221 */ /* 0x000fc80000010100 */
[----:B------:R-:W-:-:S07]  /*9de0*/  FFMA R27, R27, R0, R27 ;  /* 0x000000001b1b7223 */ /* 0x000fce000000001b */
.L_x_261:
[----:B------:R-:W-:Y:S05]  /*9df0*/  BSYNC B1 ;  /* 0x0000000000017941 */ /* 0x000fea0003800000 */
.L_x_259:
        /* <DEDUP_REMOVED lines=10> */
.L_x_263:
[----:B------:R-:W1:Y:S02]  /*9ea0*/  MUFU.RCP R29, R50 ;  /* 0x00000032001d7308 */ /* 0x000e640000001000 */
[----:B-1----:R-:W-:-:S04]  /*9eb0*/  FFMA R0, R50, R29, -1 ;  /* 0xbf80000032007423 */ /* 0x002fc8000000001d */
[----:B------:R-:W-:-:S04]  /*9ec0*/  FADD.FTZ R0, -R0, -RZ ;  /* 0x800000ff00007221 */ /* 0x000fc80000010100 */
[----:B------:R-:W-:-:S07]  /*9ed0*/  FFMA R29, R29, R0, R29 ;  /* 0x000000001d1d7223 */ /* 0x000fce000000001d */
.L_x_264:
[----:B------:R-:W-:Y:S05]  /*9ee0*/  BSYNC B1 ;  /* 0x0000000000017941 */ /* 0x000fea0003800000 */
.L_x_262:
        /* <DEDUP_REMOVED lines=10> */
.L_x_266:
[----:B------:R-:W1:Y:S02]  /*9f90*/  MUFU.RCP R31, R52 ;  /* 0x00000034001f7308 */ /* 0x000e640000001000 */
[----:B-1----:R-:W-:-:S04]  /*9fa0*/  FFMA R0, R52, R31, -1 ;  /* 0xbf80000034007423 */ /* 0x002fc8000000001f */
[----:B------:R-:W-:-:S04]  /*9fb0*/  FADD.FTZ R0, -R0, -RZ ;  /* 0x800000ff00007221 */ /* 0x000fc80000010100 */
[----:B------:R-:W-:-:S07]  /*9fc0*/  FFMA R31, R31, R0, R31 ;  /* 0x000000001f1f7223 */ /* 0x000fce000000001f */
.L_x_267:
[----:B------:R-:W-:Y:S05]  /*9fd0*/  BSYNC B1 ;  /* 0x0000000000017941 */ /* 0x000fea0003800000 */
.L_x_265:
        /* <DEDUP_REMOVED lines=10> */
.L_x_269:
[----:B------:R-:W1:Y:S02]  /*a080*/  MUFU.RCP R33, R44 ;  /* 0x0000002c00217308 */ /* 0x000e640000001000 */
[----:B-1----:R-:W-:-:S04]  /*a090*/  FFMA R0, R44, R33, -1 ;  /* 0xbf8000002c007423 */ /* 0x002fc80000000021 */
[----:B------:R-:W-:-:S04]  /*a0a0*/  FADD.FTZ R0, -R0, -RZ ;  /* 0x800000ff00007221 */ /* 0x000fc80000010100 */
[----:B------:R-:W-:-:S07]  /*a0b0*/  FFMA R33, R33, R0, R33 ;  /* 0x0000000021217223 */ /* 0x000fce0000000021 */
.L_x_270:
[----:B------:R-:W-:Y:S05]  /*a0c0*/  BSYNC B1 ;  /* 0x0000000000017941 */ /* 0x000fea0003800000 */
.L_x_268:
        /* <DEDUP_REMOVED lines=10> */
.L_x_272:
[----:B------:R-:W1:Y:S02]  /*a170*/  MUFU.RCP R35, R62 ;  /* 0x0000003e00237308 */ /* 0x000e640000001000 */
[----:B-1----:R-:W-:-:S04]  /*a180*/  FFMA R0, R62, R35, -1 ;  /* 0xbf8000003e007423 */ /* 0x002fc80000000023 */
[----:B------:R-:W-:-:S04]  /*a190*/  FADD.FTZ R0, -R0, -RZ ;  /* 0x800000ff00007221 */ /* 0x000fc80000010100 */
[----:B------:R-:W-:-:S07]  /*a1a0*/  FFMA R35, R35, R0, R35 ;  /* 0x0000000023237223 */ /* 0x000fce0000000023 */
.L_x_273:
[----:B------:R-:W-:Y:S05]  /*a1b0*/  BSYNC B1 ;  /* 0x0000000000017941 */ /* 0x000fea0003800000 */
.L_x_271:
        /* <DEDUP_REMOVED lines=10> */
.L_x_275:
[----:B------:R-:W1:Y:S02]  /*a260*/  MUFU.RCP R37, R64 ;  /* 0x0000004000257308 */ /* 0x000e640000001000 */
[----:B-1----:R-:W-:-:S04]  /*a270*/  FFMA R0, R64, R37, -1 ;  /* 0xbf80000040007423 */ /* 0x002fc80000000025 */
[----:B------:R-:W-:-:S04]  /*a280*/  FADD.FTZ R0, -R0, -RZ ;  /* 0x800000ff00007221 */ /* 0x000fc80000010100 */
[----:B------:R-:W-:-:S07]  /*a290*/  FFMA R37, R37, R0, R37 ;  /* 0x0000000025257223 */ /* 0x000fce0000000025 */
.L_x_276:
[----:B------:R-:W-:Y:S05]  /*a2a0*/  BSYNC B1 ;  /* 0x0000000000017941 */ /* 0x000fea0003800000 */
.L_x_274:
        /* <DEDUP_REMOVED lines=8> */
[----:B------:R-:W-:Y:S05]  /*a330*/  BRA `(.L_x_279) ;  /* 0x0000000000107947 */ /* 0x000fea0003800000 */
.L_x_278:
[----:B------:R-:W1:Y:S02]  /*a340*/  MUFU.RCP R0, R43 ;  /* 0x0000002b00007308 */ /* 0x000e640000001000 */
[----:B-1----:R-:W-:-:S04]  /*a350*/  FFMA R3, R43, R0, -1 ;  /* 0xbf8000002b037423 */ /* 0x002fc80000000000 */
[----:B------:R-:W-:-:S04]  /*a360*/  FADD.FTZ R3, -R3, -RZ ;  /* 0x800000ff03037221 */ /* 0x000fc80000010100 */
[----:B------:R-:W-:-:S07]  /*a370*/  FFMA R0, R0, R3, R0 ;  /* 0x0000000300007223 */ /* 0x000fce0000000000 */
.L_x_279:
[----:B------:R-:W-:Y:S05]  /*a380*/  BSYNC B1 ;  /* 0x0000000000017941 */ /* 0x000fea0003800000 */
.L_x_277:
        /* <DEDUP_REMOVED lines=46> */
.L_x_281:
[----:B------:R-:W-:Y:S05]  /*a670*/  BSYNC B0 ;  /* 0x0000000000007941 */ /* 0x000fea0003800000 */
.L_x_280:
[----:B------:R-:W-:Y:S06]  /*a680*/  BAR.SYNC.DEFER_BLOCKING 0x1, 0x100 ;  /* 0x0044000000007b1d */ /* 0x000fec0000010000 */
[----:B------:R-:W-:Y:S04]  /*a690*/  BSSY B0, `(.L_x_282) ;  /* 0x0000009000007945 */ /* 0x000fe80003800000 */
[----:B------:R-:W-:Y:S05]  /*a6a0*/  @P0 BRA `(.L_x_283) ;  /* 0x00000000001c0947 */ /* 0x000fea0003800000 */
[----:B------:R-:W-:-:S13]  /*a6b0*/  ISETP.NE.AND P0, PT, R105, 0x3, PT ;  /* 0x000000036900780c */ /* 0x000fda0003f05270 */
[----:B------:R-:W-:Y:S05]  /*a6c0*/  @!P0 BRA `(.L_x_284) ;  /* 0x0000000000048947 */ /* 0x000fea0003800000 */
[----:B------:R-:W-:Y:S01]  /*a6d0*/  BPT.TRAP 0x1 ;  /* 0x000000040000795c */ /* 0x000fe20000300000 */
.L_x_284:
[----:B------:R-:W-:-:S04]  /*a6e0*/  ULEA UR4, UR40, UR51, 0x3 ;  /* 0x0000003328047291 */ /* 0x000fc8000f8e183f */
[----:B------:R-:W-:-:S04]  /*a6f0*/  UIADD3 UR4, UR4, 0x80, URZ ;  /* 0x0000008004047890 */ /* 0x000fc8000fffe03f */
[----:B------:R-:W-:-:S09]  /*a700*/  UPRMT UR4, UR50, 0x654, UR4 ;  /* 0x0000065432047896 */ /* 0x000fd20008000004 */
[----:B------:R-:W-:Y:S03]  /*a710*/  SYNCS.ARRIVE.TRANS64.RED.A1T0 RZ, [UR4], RZ ;  /* 0x000000ffffff79a7 */ /* 0x000fe60008100404 */
.L_x_283:
[----:B------:R-:W-:Y:S05]  /*a720*/  BSYNC B0 ;  /* 0x0000000000007941 */ /* 0x000fea0003800000 */
.L_x_282:
[----:B------:R-:W-:Y:S01]  /*a730*/  IADD3 R16, P0, R16, UR38, RZ ;  /* 0x0000002610107c10 */ /* 0x000fe2000ff1e0ff */
[----:B------:R-:W-:Y:S01]  /*a740*/  ULDC.64 UR4, c[0x0][0x8f8] ;  /* 0x00023e0000047ab9 */ /* 0x000fe20000000a00 */
[----:B------:R-:W-:Y:S01]  /*a750*/  UIADD3 UR40, UR40, 0x1, URZ ;  /* 0x0000000128287890 */ /* 0x000fe2000fffe03f */
[----:B-1----:R-:W-:Y:S01]  /*a760*/  PRMT R0, RZ, 0x7610, R0 ;  /* 0x00007610ff007816 */ /* 0x002fe20000000000 */
[----:B------:R-:W-:Y:S01]  /*a770*/  UMOV UR47, 0xffffffff ;  /* 0xffffffff002f7882 */ /* 0x000fe20000000000 */
[----:B------:R-:W-:Y:S01]  /*a780*/  IADD3.X R17, R17, UR37, RZ, P0, !PT ;  /* 0x0000002511117c10 */ /* 0x000fe200087fe4ff */
[----:B------:R-:W-:Y:S01]  /*a790*/  UISETP.NE.AND UP0, UPT, UR40, 0x4, UPT ;  /* 0x000000042800788c */ /* 0x000fe2000bf05270 */
[----:B------:R-:W-:Y:S01]  /*a7a0*/  ISETP.GE.U32.AND P0, PT, R16, UR4, PT ;  /* 0x0000000410007c0c */ /* 0x000fe2000bf06070 */
[----:B------:R-:W-:Y:S01]  /*a7b0*/  IMAD.MOV.U32 R22, RZ, RZ, -0x1 ;  /* 0xffffffffff167424 */ /* 0x000fe200078e00ff */
[----:B------:R-:W-:Y:S01]  /*a7c0*/  MOV R99, 0xffffffff ;  /* 0xffffffff00637802 */ /* 0x000fe20000000f00 */
[----:B------:R-:W-:Y:S01]  /*a7d0*/  USEL UR40, UR40, URZ, UP0 ;  /* 0x0000003f28287287 */ /* 0x000fe20008000000 */
[----:B------:R-:W-:-:S13]  /*a7e0*/  ISETP.GE.U32.AND.EX P0, PT, R17, UR5, PT, P0 ;  /* 0x0000000511007c0c */ /* 0x000fda000bf06100 */
[----:B------:R-:W-:Y:S05]  /*a7f0*/  @P0 BRA `(.L_x_285) ;  /* 0x0000000400500947 */ /* 0x000fea0003800000 */
[----:B------:R-:W1:Y:S01]  /*a800*/  LDC.64 R10, c[0x0][0x8d0] ;  /* 0x00023400ff0a7b82 */ /* 0x000e620000000a00 */
[----:B------:R-:W2:Y:S01]  /*a810*/  S2R R12, SR_CTAID.X ;  /* 0x00000000000c7919 */ /* 0x000ea20000002500 */
[----:B------:R-:W-:Y:S01]  /*a820*/  MOV R8, R16 ;  /* 0x0000001000087202 */ /* 0x000fe20000000f00 */
[----:B------:R-:W-:Y:S01]  /*a830*/  IMAD.MOV.U32 R9, RZ, RZ, R17 ;  /* 0x000000ffff097224 */ /* 0x000fe200078e0011 */
[----:B------:R-:W3:Y:S04]  /*a840*/  S2R R22, SR_CTAID.Y ;  /* 0x0000000000167919 */ /* 0x000ee80000002600 */
[----:B------:R-:W4:Y:S08]  /*a850*/  LDC R0, c[0x0][0x8d8] ;  /* 0x00023600ff007b82 */ /* 0x000f300000000800 */
[----:B------:R-:W2:Y:S01]  /*a860*/  LDC.64 R14, c[0x0][0x8c8] ;  /* 0x00023200ff0e7b82 */ /* 0x000ea20000000a00 */
[----:B-1----:R-:W-:-:S04]  /*a870*/  ISETP.NE.U32.AND P0, PT, R10, RZ, PT ;  /* 0x000000ff0a00720c */ /* 0x002fc80003f05070 */
[----:B------:R-:W-:-:S13]  /*a880*/  ISETP.NE.AND.EX P0, PT, R11, RZ, PT, P0 ;  /* 0x000000ff0b00720c */ /* 0x000fda0003f05300 */
[----:B--234-:R-:W-:Y:S05]  /*a890*/  @!P0 BRA `(.L_x_286) ;  /* 0x0000000000288947 */ /* 0x01cfea0003800000 */
[----:B------:R-:W1:Y:S02]  /*a8a0*/  LDC R3, c[0x0][0x8dc] ;  /* 0x00023700ff037b82 */ /* 0x000e640000000800 */
[----:B-1----:R-:W-:-:S04]  /*a8b0*/  IADD3 R3, P0, R16, R3, RZ ;  /* 0x0000000310037210 */ /* 0x002fc80007f1e0ff */
[----:B------:R-:W-:-:S05]  /*a8c0*/  IADD3.X R13, RZ, R17, RZ, P0, !PT ;  /* 0x00000011ff0d7210 */ /* 0x000fca00007fe4ff */
[----:B------:R-:W-:-:S04]  /*a8d0*/  IMAD.WIDE.U32 R4, R13, R10, RZ ;  /* 0x0000000a0d047225 */ /* 0x000fc800078e00ff */
[----:B------:R-:W-:-:S04]  /*a8e0*/  IMAD.WIDE.U32 R6, P0, R3, R11, R4 ;  /* 0x0000000b03067225 */ /* 0x000fc80007800004 */
[----:B------:R-:W-:Y:S01]  /*a8f0*/  IMAD.WIDE.U32 R4, R3, R10, RZ ;  /* 0x0000000a03047225 */ /* 0x000fe200078e00ff */
[----:B------:R-:W-:-:S03]  /*a900*/  IADD3.X R9, RZ, RZ, RZ, P0, !PT ;  /* 0x000000ffff097210 */ /* 0x000fc600007fe4ff */
[----:B------:R-:W-:Y:S01]  /*a910*/  IMAD.MOV.U32 R8, RZ, RZ, R7 ;  /* 0x000000ffff087224 */ /* 0x000fe200078e0007 */
[----:B------:R-:W-:-:S05]  /*a920*/  IADD3 RZ, P0, R5, R6, RZ ;  /* 0x0000000605ff7210 */ /* 0x000fca0007f1e0ff */
[----:B------:R-:W-:-:S08]  /*a930*/  IMAD.WIDE.U32.X R8, R13, R11, R8, P0 ;  /* 0x0000000b0d087225 */ /* 0x000fd000000e0408 */
.L_x_286:
[-CC-:B------:R-:W-:Y:S01]  /*a940*/  SHF.R.U64 R29, R8, R0.reuse, R9.reuse ;  /* 0x00000000081d7219 */ /* 0x180fe20000001209 */
[----:B------:R-:W1:Y:S01]  /*a950*/  LDC.64 R20, c[0x0][0x8e8] ;  /* 0x00023a00ff147b82 */ /* 0x000e620000000a00 */
[----:B------:R-:W-:Y:S01]  /*a960*/  SHF.R.U32.HI R0, RZ, R0, R9 ;  /* 0x00000000ff007219 */ /* 0x000fe20000011609 */
[----:B------:R-:W-:Y:S01]  /*a970*/  ULDC UR4, c[0x0][0x150] ;  /* 0x0000540000047ab9 */ /* 0x000fe20000000800 */
[----:B------:R-:W-:Y:S02]  /*a980*/  IADD3 R3, P0, RZ, -R29, RZ ;  /* 0x8000001dff037210 */ /* 0x000fe40007f1e0ff */
[----:B------:R-:W-:Y:S02]  /*a990*/  I2FP.F32.U32 R7, R12 ;  /* 0x0000000c00077245 */ /* 0x000fe40000201000 */
[----:B------:R-:W-:Y:S01]  /*a9a0*/  IADD3.X R5, RZ, ~R0, RZ, P0, !PT ;  /* 0x80000000ff057210 */ /* 0x000fe200007fe4ff */
[----:B------:R-:W2:Y:S02]  /*a9b0*/  LDC R6, c[0x0][0x8c0] ;  /* 0x00023000ff067b82 */ /* 0x000ea40000000800 */
[----:B------:R-:W-:Y:S01]  /*a9c0*/  FMUL R7, R7, UR4 ;  /* 0x0000000407077c20 */ /* 0x000fe20008400000 */
[----:B------:R-:W-:Y:S01]  /*a9d0*/  ULDC UR4, c[0x0][0x154] ;  /* 0x0000550000047ab9 */ /* 0x000fe20000000800 */
[----:B------:R-:W-:-:S02]  /*a9e0*/  IMAD R0, R5, R14, RZ ;  /* 0x0000000e05007224 */ /* 0x000fc400078e02ff */
[C---:B------:R-:W-:Y:S02]  /*a9f0*/  IMAD.WIDE.U32 R4, R3.reuse, R14, R16 ;  /* 0x0000000e03047225 */ /* 0x040fe400078e0010 */
[----:B------:R-:W3:Y:S01]  /*aa00*/  LDC R8, c[0x0][0x8b0] ;  /* 0x00022c00ff087b82 */ /* 0x000ee20000000800 */
[----:B------:R-:W4:Y:S01]  /*aa10*/  F2I.U32.TRUNC.NTZ R7, R7 ;  /* 0x0000000700077305 */ /* 0x000f22000020f000 */
[----:B------:R-:W-:Y:S01]  /*aa20*/  IMAD R3, R3, R15, R0 ;  /* 0x0000000f03037224 */ /* 0x000fe200078e0200 */
[----:B------:R-:W-:-:S04]  /*aa30*/  I2FP.F32.U32 R0, R22 ;  /* 0x0000001600007245 */ /* 0x000fc80000201000 */
[----:B------:R-:W-:Y:S01]  /*aa40*/  IADD3 R3, R5, R3, RZ ;  /* 0x0000000305037210 */ /* 0x000fe20007ffe0ff */
[----:B------:R-:W5:Y:S01]  /*aa50*/  LDC R11, c[0x0][0x900] ;  /* 0x00024000ff0b7b82 */ /* 0x000f620000000800 */
[----:B-1----:R-:W-:-:S04]  /*aa60*/  ISETP.NE.U32.AND P0, PT, R20, RZ, PT ;  /* 0x000000ff1400720c */ /* 0x002fc80003f05070 */
[----:B------:R-:W-:-:S03]  /*aa70*/  ISETP.NE.AND.EX P0, PT, R21, RZ, PT, P0 ;  /* 0x000000ff1500720c */ /* 0x000fc60003f05300 */
[----:B------:R-:W1:Y:S01]  /*aa80*/  LDC R9, c[0x0][0x144] ;  /* 0x00005100ff097b82 */ /* 0x000e620000000800 */
[-C--:B--2---:R-:W-:Y:S01]  /*aa90*/  SHF.R.U64 R10, R4, R6.reuse, R3 ;  /* 0x00000006040a7219 */ /* 0x084fe20000001203 */
[----:B----4-:R-:W-:Y:S01]  /*aaa0*/  IMAD.MOV R7, RZ, RZ, -R7 ;  /* 0x000000ffff077224 */ /* 0x010fe200078e0a07 */
[----:B------:R-:W-:Y:S01]  /*aab0*/  SHF.R.U32.HI R3, RZ, R6, R3 ;  /* 0x00000006ff037219 */ /* 0x000fe20000011603 */
[----:B------:R-:W-:-:S04]  /*aac0*/  FMUL R6, R0, UR4 ;  /* 0x0000000400067c20 */ /* 0x000fc80008400000 */
[----:B------:R-:W2:Y:S01]  /*aad0*/  LDC R23, c[0x0][0x148] ;  /* 0x00005200ff177b82 */ /* 0x000ea20000000800 */
[----:B------:R4:W1:Y:S01]  /*aae0*/  F2I.U32.TRUNC.NTZ R14, R6 ;  /* 0x00000006000e7305 */ /* 0x000862000020f000 */
[-CC-:B---3--:R-:W-:Y:S02]  /*aaf0*/  SHF.R.U64 R13, R10, R8.reuse, R3.reuse ;  /* 0x000000080a0d7219 */ /* 0x188fe40000001203 */
[----:B------:R-:W-:-:S04]  /*ab00*/  SHF.R.U32.HI R0, RZ, R8, R3 ;  /* 0x00000008ff007219 */ /* 0x000fc80000011603 */
[----:B------:R-:W3:Y:S01]  /*ab10*/  LDC R24, c[0x0][0x8a8] ;  /* 0x00022a00ff187b82 */ /* 0x000ee20000000800 */
[-CC-:B-----5:R-:W-:Y:S02]  /*ab20*/  SHF.R.U64 R15, R13, R11.reuse, R0.reuse ;  /* 0x0000000b0d0f7219 */ /* 0x1a0fe40000001200 */
[----:B------:R-:W-:Y:S02]  /*ab30*/  SHF.R.U32.HI R5, RZ, R11, R0 ;  /* 0x0000000bff057219 */ /* 0x000fe40000011600 */
[----:B------:R-:W-:-:S03]  /*ab40*/  MOV R4, R15 ;  /* 0x0000000f00047202 */ /* 0x000fc60000000f00 */
[----:B------:R-:W2:Y:S01]  /*ab50*/  LDC R26, c[0x0][0x8f0] ;  /* 0x00023c00ff1a7b82 */ /* 0x000ea20000000800 */
[----:B-1----:R-:W-:-:S07]  /*ab60*/  IMAD R25, R9, R7, R12 ;  /* 0x0000000709197224 */ /* 0x002fce00078e020c */
[----:B------:R-:W1:Y:S08]  /*ab70*/  LDC R27, c[0x0][0x8e0] ;  /* 0x00023800ff1b7b82 */ /* 0x000e700000000800 */
[----:B------:R-:W1:Y:S01]  /*ab80*/  LDC R28, c[0x0][0x8b8] ;  /* 0x00022e00ff1c7b82 */ /* 0x000e620000000800 */
[----:B---34-:R-:W-:Y:S05]  /*ab90*/  @!P0 BRA `(.L_x_287) ;  /* 0x0000000000288947 */ /* 0x018fea0003800000 */
[----:B------:R-:W3:Y:S02]  /*aba0*/  LDC R0, c[0x0][0x8f4] ;  /* 0x00023d00ff007b82 */ /* 0x000ee40000000800 */
[----:B---3--:R-:W-:-:S04]  /*abb0*/  IADD3 R3, P0, R15, R0, RZ ;  /* 0x000000000f037210 */ /* 0x008fc80007f1e0ff */
        /* <DEDUP_REMOVED lines=8> */
.L_x_287:
[----:B------:R-:W-:Y:S02]  /*ac40*/  ISETP.NE.AND P0, PT, R2, 0x1, PT ;  /* 0x000000010200780c */ /* 0x000fe40003f05270 */
[----:B--2---:R-:W-:Y:S01]  /*ac50*/  SHF.R.U64 R3, R4, R26, R5 ;  /* 0x0000001a04037219 */ /* 0x004fe20000001205 */
[----:B------:R-:W-:Y:S01]  /*ac60*/  VIADD R5, R24, 0xffffffff ;  /* 0xffffffff18057836 */ /* 0x000fe20000000000 */
[----:B------:R-:W-:Y:S02]  /*ac70*/  IADD3 R14, -R14, RZ, RZ ;  /* 0x000000ff0e0e7210 */ /* 0x000fe40007ffe1ff */
[----:B------:R-:W-:Y:S02]  /*ac80*/  LOP3.LUT R0, R13, R98, RZ, 0xc0, !PT ;  /* 0x000000620d007212 */ /* 0x000fe400078ec0ff */
[----:B------:R-:W-:Y:S02]  /*ac90*/  IADD3 R4, -R3, RZ, RZ ;  /* 0x000000ff03047210 */ /* 0x000fe40007ffe1ff */
[----:B------:R-:W-:-:S03]  /*aca0*/  R2UR UR47, R29 ;  /* 0x000000001d2f72ca */ /* 0x000fc600000e0000 */
[----:B------:R-:W-:Y:S02]  /*acb0*/  @P0 IMAD R25, R23, R14, R22 ;  /* 0x0000000e17190224 */ /* 0x000fe400078e0216 */
[----:B------:R-:W-:Y:S01]  /*acc0*/  IMAD R22, R91, R3, R0 ;  /* 0x000000035b167224 */ /* 0x000fe200078e0200 */
[----:B------:R-:W-:Y:S01]  /*acd0*/  LOP3.LUT R3, R10, R5, RZ, 0xc0, !PT ;  /* 0x000000050a037212 */ /* 0x000fe200078ec0ff */
[----:B-1----:R-:W-:Y:S02]  /*ace0*/  IMAD R0, R4, R27, R15 ;  /* 0x0000001b04007224 */ /* 0x002fe400078e020f */
[----:B------:R-:W-:Y:S02]  /*acf0*/  IMAD R22, R22, R28, R25 ;  /* 0x0000001c16167224 */ /* 0x000fe400078e0219 */
[----:B------:R-:W-:Y:S01]  /*ad00*/  IMAD R3, R0, R24, R3 ;  /* 0x0000001800037224 */ /* 0x000fe200078e0203 */
[----:B------:R-:W-:-:S04]  /*ad10*/  MOV R0, 0x1 ;  /* 0x0000000100007802 */ /* 0x000fc80000000f00 */
[----:B------:R-:W-:Y:S02]  /*ad20*/  SEL R99, R3, R22, !P0 ;  /* 0x0000001603637207 */ /* 0x000fe40004000000 */
[----:B------:R-:W-:-:S07]  /*ad30*/  SEL R22, R22, R3, !P0 ;  /* 0x0000000316167207 */ /* 0x000fce0004000000 */
.L_x_285:
[----:B------:R-:W-:Y:S01]  /*ad40*/  LOP3.LUT P0, RZ, R0, 0xff, RZ, 0xc0, !PT ;  /* 0x000000ff00ff7812 */ /* 0x000fe2000780c0ff */
[----:B------:R-:W-:Y:S02]  /*ad50*/  UIMAD.WIDE.U32 UR4, UR43, -0x55555555, URZ ;  /* 0xaaaaaaab2b0478a5 */ /* 0x000fe4000f8e003f */
[----:B------:R-:W-:Y:S02]  /*ad60*/  UIADD3 UR41, UR41, 0x4, URZ ;  /* 0x0000000429297890 */ /* 0x000fe4000fffe03f */
[----:B------:R-:W-:-:S04]  /*ad70*/  USHF.R.U32.HI UR4, URZ, 0x2, UR5 ;  /* 0x000000023f047899 */ /* 0x000fc80008011605 */
[----:B------:R-:W-:-:S04]  /*ad80*/  UIMAD UR43, UR4, -0x6, UR43 ;  /* 0xfffffffa042b78a4 */ /* 0x000fc8000f8e022b */
[----:B------:R-:W-:Y:S08]  /*ad90*/  @P0 BRA `(.L_x_288) ;  /* 0xffffff6800c40947 */ /* 0x000ff0000383ffff */
[----:B------:R-:W-:-:S13]  /*ada0*/  PLOP3.LUT P0, PT, PT, PT, PT, 0x8, 0x0 ;  /* 0x000000000000781c */ /* 0x000fda0003f0e170 */
.L_x_22:
[----:B------:R-:W-:Y:S05]  /*adb0*/  @P0 BRA `(.L_x_14) ;  /* 0x0000002800cc0947 */ /* 0x000fea0003800000 */
[----:B------:R-:W-:Y:S01]  /*adc0*/  ULDC.64 UR6, c[0x0][0x588] ;  /* 0x0001620000067ab9 */ /* 0x000fe20000000a00 */
[----:B------:R-:W-:Y:S01]  /*add0*/  ULDC.64 UR4, c[0x0][0x590] ;  /* 0x0001640000047ab9 */ /* 0x000fe20000000a00 */
[----:B------:R-:W-:Y:S01]  /*ade0*/  ISETP.NE.U32.AND P0, PT, RZ, UR6, PT ;  /* 0x00000006ff007c0c */ /* 0x000fe2000bf05070 */
[----:B------:R-:W-:-:S04]  /*adf0*/  DEPBAR.LE SB0, 0x0 ;  /* 0x000080000000791a */ /* 0x000fc80000000000 */
[----:B------:R-:W-:Y:S01]  /*ae00*/  ISETP.NE.U32.AND P1, PT, RZ, UR4, PT ;  /* 0x00000004ff007c0c */ /* 0x000fe2000bf25070 */
[----:B------:R-:W-:Y:S01]  /*ae10*/  BSSY B0, `(.L_x_289) ;  /* 0x0000015000007945 */ /* 0x000fe20003800000 */
[----:B------:R-:W-:Y:S02]  /*ae20*/  ISETP.NE.AND.EX P0, PT, RZ, UR7, PT, P0 ;  /* 0x00000007ff007c0c */ /* 0x000fe4000bf05300 */
[----:B------:R-:W-:-:S13]  /*ae30*/  ISETP.NE.AND.EX P1, PT, RZ, UR5, PT, P1 ;  /* 0x00000005ff007c0c */ /* 0x000fda000bf25310 */
[----:B------:R-:W-:Y:S05]  /*ae40*/  @P0 BRA P1, `(.L_x_290) ;  /* 0x0000000000440947 */ /* 0x000fea0000800000 */
[----:B------:R-:W-:-:S04]  /*ae50*/  ISETP.NE.U32.AND P0, PT, RZ, UR4, PT ;  /* 0x00000004ff007c0c */ /* 0x000fc8000bf05070 */
[----:B------:R-:W-:-:S13]  /*ae60*/  ISETP.NE.AND.EX P0, PT, RZ, UR5, PT, P0 ;  /* 0x00000005ff007c0c */ /* 0x000fda000bf05300 */
[----:B------:R-:W-:Y:S05]  /*ae70*/  @!P0 BRA `(.L_x_291) ;  /* 0x00000000002c8947 */ /* 0x000fea0003800000 */
[----:B------:R-:W-:-:S13]  /*ae80*/  LOP3.LUT P0, RZ, R90, 0xff, RZ, 0xc0, !PT ;  /* 0x000000ff5aff7812 */ /* 0x000fda000780c0ff */
[----:B------:R-:W-:Y:S05]  /*ae90*/  @!P0 BRA `(.L_x_292) ;  /* 0x0000000000108947 */ /* 0x000fea0003800000 */
[----:B-----5:R-:W-:-:S13]  /*aea0*/  FSETP.NEU.AND P0, PT, R94, RZ, PT ;  /* 0x000000ff5e00720b */ /* 0x020fda0003f0d000 */
[----:B------:R-:W-:Y:S05]  /*aeb0*/  @!P0 BREAK B0 ;  /* 0x0000000000008942 */ /* 0x000fea0003800000 */
[----:B------:R-:W-:Y:S05]  /*aec0*/  @P0 BRA `(.L_x_290) ;  /* 0x0000000000240947 */ /* 0x000fea0003800000 */
[----:B------:R-:W-:Y:S05]  /*aed0*/  BRA `(.L_x_14) ;  /* 0x0000002800847947 */ /* 0x000fea0003800000 */
.L_x_292:
[----:B------:R-:W-:-:S04]  /*aee0*/  ISETP.NE.U32.AND P0, PT, RZ, UR6, PT ;  /* 0x00000006ff007c0c */ /* 0x000fc8000bf05070 */
[----:B------:R-:W-:-:S13]  /*aef0*/  ISETP.NE.AND.EX P0, PT, RZ, UR7, PT, P0 ;  /* 0x00000007ff007c0c */ /* 0x000fda000bf05300 */
[----:B------:R-:W-:Y:S05]  /*af00*/  @!P0 BREAK B0 ;  /* 0x0000000000008942 */ /* 0x000fea0003800000 */
[----:B------:R-:W-:Y:S05]  /*af10*/  @P0 BRA `(.L_x_290) ;  /* 0x0000000000100947 */ /* 0x000fea0003800000 */
[----:B------:R-:W-:Y:S05]  /*af20*/  BRA `(.L_x_14) ;  /* 0x0000002800707947 */ /* 0x000fea0003800000 */
.L_x_291:
[----:B-----5:R-:W-:-:S13]  /*af30*/  FSETP.NEU.AND P0, PT, R94, RZ, PT ;  /* 0x000000ff5e00720b */ /* 0x020fda0003f0d000 */
[----:B------:R-:W-:Y:S05]  /*af40*/  @!P0 BREAK B0 ;  /* 0x0000000000008942 */ /* 0x000fea0003800000 */
[----:B------:R-:W-:Y:S05]  /*af50*/  @!P0 BRA `(.L_x_14) ;  /* 0x0000002800648947 */ /* 0x000fea0003800000 */
.L_x_290:
[----:B-1----:R-:W-:Y:S05]  /*af60*/  BSYNC B0 ;  /* 0x0000000000007941 */ /* 0x002fea0003800000 */
.L_x_289:
[----:B------:R-:W-:-:S04]  /*af70*/  LOP3.LUT R18, R18, 0x1, RZ, 0xfc, !PT ;  /* 0x0000000112127812 */ /* 0x000fc800078efcff */
[----:B------:R-:W-:-:S13]  /*af80*/  ISETP.NE.AND P0, PT, R18, 0x3, PT ;  /* 0x000000031200780c */ /* 0x000fda0003f05270 */
[----:B------:R-:W-:Y:S05]  /*af90*/  @!P0 BRA `(.L_x_293) ;  /* 0x0000000000048947 */ /* 0x000fea0003800000 */
[----:B------:R-:W-:Y:S01]  /*afa0*/  BPT.TRAP 0x1 ;  /* 0x000000040000795c */ /* 0x000fe20000300000 */
.L_x_293:
[----:B------:R-:W1:Y:S01]  /*afb0*/  S2UR UR5, SR_CgaCtaId ;  /* 0x00000000000579c3 */ /* 0x000e620000008800 */
[----:B------:R-:W-:Y:S02]  /*afc0*/  UMOV UR4, 0x400 ;  /* 0x0000040000047882 */ /* 0x000fe40000000000 */
[----:B-1----:R-:W-:-:S04]  /*afd0*/  ULEA UR4, UR5, UR4, 0x18 ;  /* 0x0000000405047291 */ /* 0x002fc8000f8ec03f */
[----:B------:R-:W-:-:S04]  /*afe0*/  ULEA UR4, UR40, UR4, 0x3 ;  /* 0x0000000428047291 */ /* 0x000fc8000f8e183f */
[----:B------:R-:W-:-:S04]  /*aff0*/  UIADD3 UR4, UR4, 0x80, URZ ;  /* 0x0000008004047890 */ /* 0x000fc8000fffe03f */
[----:B------:R-:W-:-:S09]  /*b000*/  UPRMT UR4, UR5, 0x654, UR4 ;  /* 0x0000065405047896 */ /* 0x000fd20008000004 */
[----:B------:R-:W-:Y:S01]  /*b010*/  SYNCS.ARRIVE.TRANS64.RED.A1T0 RZ, [UR4], RZ ;  /* 0x000000ffffff79a7 */ /* 0x000fe20008100404 */
[----:B------:R-:W-:Y:S05]  /*b020*/  BRA `(.L_x_14) ;  /* 0x0000002800307947 */ /* 0x000fea0003800000 */
.L_x_13:
[----:B------:R-:W-:Y:S01]  /*b030*/  ULDC.64 UR4, c[0x0][0x8f8] ;  /* 0x00023e0000047ab9 */ /* 0x000fe20000000a00 */
[----:B------:R-:W-:Y:S01]  /*b040*/  PRMT R10, RZ, 0x7610, R10 ;  /* 0x00007610ff0a7816 */ /* 0x000fe2000000000a */
[----:B------:R-:W-:Y:S01]  /*b050*/  IMAD.MOV.U32 R22, RZ, RZ, -0x1 ;  /* 0xffffffffff167424 */ /* 0x000fe200078e00ff */
[----:B------:R-:W-:Y:S02]  /*b060*/  ISETP.GE.U32.AND P1, PT, R16, UR4, PT ;  /* 0x0000000410007c0c */ /* 0x000fe4000bf26070 */
[----:B------:R-:W-:Y:S02]  /*b070*/  MOV R21, 0xffffffff ;  /* 0xffffffff00157802 */ /* 0x000fe40000000f00 */
[----:B------:R-:W-:Y:S02]  /*b080*/  ISETP.GE.U32.AND.EX P1, PT, R17, UR5, PT, P1 ;  /* 0x0000000511007c0c */ /* 0x000fe4000bf26110 */
[----:B------:R-:W-:-:S11]  /*b090*/  MOV R20, 0xffffffff ;  /* 0xffffffff00147802 */ /* 0x000fd60000000f00 */
[----:B------:R-:W-:Y:S05]  /*b0a0*/  @P1 BRA `(.L_x_294) ;  /* 0x0000000400281947 */ /* 0x000fea0003800000 */
[----:B------:R-:W2:Y:S01]  /*b0b0*/  LDC.64 R20, c[0x0][0x8d0] ;  /* 0x00023400ff147b82 */ /* 0x000ea20000000a00 */
[----:B------:R-:W-:Y:S01]  /*b0c0*/  IMAD.MOV.U32 R14, RZ, RZ, R16 ;  /* 0x000000ffff0e7224 */ /* 0x000fe200078e0010 */
[----:B------:R-:W-:-:S06]  /*b0d0*/  MOV R15, R17 ;  /* 0x00000011000f7202 */ /* 0x000fcc0000000f00 */
        /* <DEDUP_REMOVED lines=15> */
.L_x_295:
[----:B------:R-:W2:Y:S01]  /*b1d0*/  LDC.64 R30, c[0x0][0x8e8] ;  /* 0x00023a00ff1e7b82 */ /* 0x000ea20000000a00 */
[-CC-:B------:R-:W-:Y:S02]  /*b1e0*/  SHF.R.U64 R24, R14, R22.reuse, R15.reuse ;  /* 0x000000160e187219 */ /* 0x180fe4000000120f */
[----:B------:R-:W-:Y:S02]  /*b1f0*/  SHF.R.U32.HI R10, RZ, R22, R15 ;  /* 0x00000016ff0a7219 */ /* 0x000fe4000001160f */
[----:B------:R-:W-:Y:S02]  /*b200*/  IADD3 R13, P1, RZ, -R24, RZ ;  /* 0x80000018ff0d7210 */ /* 0x000fe40007f3e0ff */
[----:B------:R-:W-:Y:S01]  /*b210*/  MOV R32, 0x1 ;  /* 0x0000000100207802 */ /* 0x000fe20000000f00 */
[----:B------:R-:W3:Y:S01]  /*b220*/  LDC R14, c[0x0][0x8c0] ;  /* 0x00023000ff0e7b82 */ /* 0x000ee20000000800 */
[----:B------:R-:W-:-:S05]  /*b230*/  IADD3.X R11, RZ, ~R10, RZ, P1, !PT ;  /* 0x8000000aff0b7210 */ /* 0x000fca0000ffe4ff */
[-C--:B------:R-:W-:Y:S02]  /*b240*/  IMAD R12, R11, R26.reuse, RZ ;  /* 0x0000001a0b0c7224 */ /* 0x080fe400078e02ff */
[----:B------:R-:W4:Y:S01]  /*b250*/  LDC R22, c[0x0][0x8b0] ;  /* 0x00022c00ff167b82 */ /* 0x000f220000000800 */
[----:B------:R-:W-:-:S04]  /*b260*/  IMAD.WIDE.U32 R10, R13, R26, R16 ;  /* 0x0000001a0d0a7225 */ /* 0x000fc800078e0010 */
[----:B------:R-:W-:Y:S01]  /*b270*/  IMAD R13, R13, R27, R12 ;  /* 0x0000001b0d0d7224 */ /* 0x000fe200078e020c */
[----:B------:R-:W-:Y:S02]  /*b280*/  MOV R12, 0xffffffff ;  /* 0xffffffff000c7802 */ /* 0x000fe40000000f00 */
[----:B------:R-:W5:Y:S01]  /*b290*/  LDC R29, c[0x0][0x900] ;  /* 0x00024000ff1d7b82 */ /* 0x000f620000000800 */
[----:B------:R-:W-:Y:S01]  /*b2a0*/  IMAD.IADD R11, R11, 0x1, R13 ;  /* 0x000000010b0b7824 */ /* 0x000fe200078e020d */
[----:B--2---:R-:W-:-:S04]  /*b2b0*/  ISETP.NE.U32.AND P1, PT, R30, RZ, PT ;  /* 0x000000ff1e00720c */ /* 0x004fc80003f25070 */
[----:B------:R-:W-:Y:S02]  /*b2c0*/  ISETP.NE.AND.EX P1, PT, R31, RZ, PT, P1 ;  /* 0x000000ff1f00720c */ /* 0x000fe40003f25310 */
        /* <DEDUP_REMOVED lines=24> */
.L_x_296:
[----:B------:R-:W-:Y:S02]  /*b450*/  ISETP.NE.AND P1, PT, R2, 0x1, PT ;  /* 0x000000010200780c */ /* 0x000fe40003f25270 */
[----:B---3--:R-:W-:Y:S02]  /*b460*/  SHF.R.U64 R10, R10, R27, R11 ;  /* 0x0000001b0a0a7219 */ /* 0x008fe4000000120b */
[----:B------:R-:W-:Y:S02]  /*b470*/  SHF.L.U32 R32, R32, R29, RZ ;  /* 0x0000001d20207219 */ /* 0x000fe400000006ff */
[----:B------:R-:W-:Y:S02]  /*b480*/  LOP3.LUT R7, R25, R34, RZ, 0xc0, !PT ;  /* 0x0000002219077212 */ /* 0x000fe400078ec0ff */
[----:B--2---:R-:W-:Y:S02]  /*b490*/  IADD3 R13, R26, -0x1, RZ ;  /* 0xffffffff1a0d7810 */ /* 0x004fe40007ffe0ff */
[----:B------:R-:W-:Y:S01]  /*b4a0*/  IADD3 R11, -R10, RZ, RZ ;  /* 0x000000ff0a0b7210 */ /* 0x000fe20007ffe1ff */
[----:B------:R-:W-:-:S02]  /*b4b0*/  IMAD R7, R32, R10, R7 ;  /* 0x0000000a20077224 */ /* 0x000fc400078e0207 */
[----:B------:R-:W-:Y:S01]  /*b4c0*/  @P1 IMAD R8, R9, R23, R6 ;  /* 0x0000001709081224 */ /* 0x000fe200078e0206 */
[----:B------:R-:W-:Y:S01]  /*b4d0*/  LOP3.LUT R9, R20, R13, RZ, 0xc0, !PT ;  /* 0x0000000d14097212 */ /* 0x000fe200078ec0ff */
[----:B----4-:R-:W-:Y:S01]  /*b4e0*/  IMAD R6, R11, R28, R22 ;  /* 0x0000001c0b067224 */ /* 0x010fe200078e0216 */
[----:B------:R-:W-:Y:S01]  /*b4f0*/  MOV R20, R24 ;  /* 0x0000001800147202 */ /* 0x000fe20000000f00 */
[----:B-1----:R-:W-:Y:S02]  /*b500*/  IMAD R8, R7, R33, R8 ;  /* 0x0000002107087224 */ /* 0x002fe400078e0208 */
[----:B------:R-:W-:Y:S02]  /*b510*/  IMAD R7, R6, R26, R9 ;  /* 0x0000001a06077224 */ /* 0x000fe400078e0209 */
[----:B------:R-:W-:-:S03]  /*b520*/  IMAD.MOV.U32 R10, RZ, RZ, 0x1 ;  /* 0x00000001ff0a7424 */ /* 0x000fc600078e00ff */
[----:B------:R-:W-:Y:S02]  /*b530*/  SEL R21, R7, R8, !P1 ;  /* 0x0000000807157207 */ /* 0x000fe40004800000 */
[----:B------:R-:W-:-:S07]  /*b540*/  SEL R22, R8, R7, !P1 ;  /* 0x0000000708167207 */ /* 0x000fce0004800000 */
.L_x_294:
[----:B------:R-:W-:-:S08]  /*b550*/  NOP ;  /* 0x0000000000007918 */ /* 0x000fd00000000000 */
[----:B------:R-:W2:-:S00]  /*b560*/  USETMAXREG.DEALLOC.CTAPOOL 0x28 ;  /* 0x00000028000079c8 */ /* 0x000e8000080e0500 */
[----:B--2---:R-:W-:-:S13]  /*b570*/  ISETP.NE.AND P1, PT, R3, 0x1, PT ;  /* 0x000000010300780c */ /* 0x004fda0003f25270 */
[----:B------:R-:W-:Y:S05]  /*b580*/  @!P1 BRA `(.L_x_14) ;  /* 0x0000002000d89947 */ /* 0x000fea0003800000 */
[----:B------:R-:W-:Y:S05]  /*b590*/  @!P4 BRA `(.L_x_297) ;  /* 0x0000001000acc947 */ /* 0x000fea0003800000 */
[----:B------:R-:W-:-:S13]  /*b5a0*/  ISETP.NE.OR P0, PT, R3, 0x2, P0 ;  /* 0x000000020300780c */ /* 0x000fda0000705670 */
[----:B------:R-:W-:Y:S05]  /*b5b0*/  @P0 BRA `(.L_x_14) ;  /* 0x0000002000cc0947 */ /* 0x000fea0003800000 */
[----:B------:R-:W-:-:S13]  /*b5c0*/  LOP3.LUT P1, RZ, R10, 0xff, RZ, 0xc0, !PT ;  /* 0x000000ff0aff7812 */ /* 0x000fda000782c0ff */
[----:B------:R-:W-:Y:S05]  /*b5d0*/  @!P1 BRA `(.L_x_298) ;  /* 0x0000000000189947 */ /* 0x000fea0003800000 */
[----:B------:R-:W-:Y:S01]  /*b5e0*/  UMOV UR4, 0x400 ;  /* 0x0000040000047882 */ /* 0x000fe20000000000 */
[----:B------:R-:W-:Y:S01]  /*b5f0*/  MOV R0, RZ ;  /* 0x000000ff00007202 */ /* 0x000fe20000000f00 */
[----:B-1----:R-:W-:-:S03]  /*b600*/  ULEA UR4, UR36, UR4, 0x18 ;  /* 0x0000000424047291 */ /* 0x002fc6000f8ec03f */
[----:B------:R-:W-:-:S06]  /*b610*/  SHF.L.U32 R0, R0, 0x1f, RZ ;  /* 0x0000001f00007819 */ /* 0x000fcc00000006ff */
[----:B------:R-:W1:Y:S02]  /*b620*/  SYNCS.PHASECHK.TRANS64.TRYWAIT P0, [UR4+0xa8], R0 ;  /* 0x0000a800ff0075a7 */ /* 0x000e640008000144 */
[----:B-1----:R-:W-:Y:S05]  /*b630*/  @!P0 BRA `(.L_x_299) ;  /* 0x0000002400348947 */ /* 0x002fea0003800000 */
.L_x_298:
[----:B-1----:R-:W-:Y:S01]  /*b640*/  PRMT R0, RZ, 0x7610, R0 ;  /* 0x00007610ff007816 */ /* 0x002fe20000000000 */
[----:B------:R-:W-:Y:S06]  /*b650*/  @P3 BRA `(.L_x_300) ;  /* 0x0000000000243947 */ /* 0x000fec0003800000 */
[----:B------:R-:W-:Y:S02]  /*b660*/  ULDC.64 UR4, c[0x0][0x588] ;  /* 0x0001620000047ab9 */ /* 0x000fe40000000a00 */
[----:B------:R-:W-:-:S04]  /*b670*/  ISETP.NE.U32.AND P0, PT, RZ, UR4, PT ;  /* 0x00000004ff007c0c */ /* 0x000fc8000bf05070 */
[----:B------:R-:W-:-:S13]  /*b680*/  ISETP.NE.AND.EX P0, PT, RZ, UR5, PT, P0 ;  /* 0x00000005ff007c0c */ /* 0x000fda000bf05300 */
[----:B------:R-:W-:Y:S05]  /*b690*/  @!P0 BRA `(.L_x_301) ;  /* 0x00000000000c8947 */ /* 0x000fea0003800000 */
[----:B------:R2:W5:Y:S01]  /*b6a0*/  LDG.E R3, desc[UR52][R4.64] ;  /* 0x0000003404037981 */ /* 0x000562000c1e1900 */
[----:B------:R-:W-:Y:S01]  /*b6b0*/  IMAD.MOV.U32 R0, RZ, RZ, 0x1 ;  /* 0x00000001ff007424 */ /* 0x000fe200078e00ff */
[----:B------:R-:W-:Y:S06]  /*b6c0*/  BRA `(.L_x_300) ;  /* 0x0000000000087947 */ /* 0x000fec0003800000 */
.L_x_301:
[----:B------:R-:W1:Y:S01]  /*b6d0*/  LDC R3, c[0x0][0x580] ;  /* 0x00016000ff037b82 */ /* 0x000e620000000800 */
[----:B------:R-:W-:-:S07]  /*b6e0*/  MOV R0, 0x1 ;  /* 0x0000000100007802 */ /* 0x000fce0000000f00 */
.L_x_300:
[----:B------:R-:W-:Y:S01]  /*b6f0*/  MOV R8, 0x1 ;  /* 0x0000000100087802 */ /* 0x000fe20000000f00 */
[----:B------:R-:W-:Y:S06]  /*b700*/  @!P1 BRA `(.L_x_302) ;  /* 0x0000000c00e09947 */ /* 0x000fec0003800000 */
[----:B------:R-:W3:Y:S01]  /*b710*/  LDC R9, c[0x0][0x900] ;  /* 0x00024000ff097b82 */ /* 0x000ee20000000800 */
[----:B--2---:R-:W-:Y:S01]  /*b720*/  IMAD.MOV.U32 R4, RZ, RZ, -0x1 ;  /* 0xffffffffff047424 */ /* 0x004fe200078e00ff */
[----:B------:R-:W-:Y:S01]  /*b730*/  MOV R6, 0x1 ;  /* 0x0000000100067802 */ /* 0x000fe20000000f00 */
[----:B------:R-:W-:Y:S01]  /*b740*/  ULDC.64 UR6, c[0x0][0x198] ;  /* 0x0000660000067ab9 */ /* 0x000fe20000000a00 */
[----:B------:R-:W-:Y:S01]  /*b750*/  LOP3.LUT R10, R18, 0x2, RZ, 0xfc, !PT ;  /* 0x00000002120a7812 */ /* 0x000fe200078efcff */
[----:B------:R-:W-:Y:S01]  /*b760*/  ULDC.64 UR14, c[0x0][0x588] ;  /* 0x00016200000e7ab9 */ /* 0x000fe20000000a00 */
[----:B------:R-:W-:Y:S01]  /*b770*/  MOV R8, 0x1 ;  /* 0x0000000100087802 */ /* 0x000fe20000000f00 */
[----:B------:R-:W-:Y:S01]  /*b780*/  ULDC.64 UR22, c[0x0][0x590] ;  /* 0x0001640000167ab9 */ /* 0x000fe20000000a00 */
[----:B------:R-:W2:Y:S01]  /*b790*/  LDC R11, c[0x0][0x8a8] ;  /* 0x00022a00ff0b7b82 */ /* 0x000ea20000000800 */
[----:B------:R-:W-:Y:S01]  /*b7a0*/  ULDC.64 UR24, c[0x0][0x8f8] ;  /* 0x00023e0000187ab9 */ /* 0x000fe20000000a00 */
[----:B---3--:R-:W-:-:S02]  /*b7b0*/  SHF.L.U32 R4, R4, R9, RZ ;  /* 0x0000000904047219 */ /* 0x008fc400000006ff */
[----:B------:R-:W-:Y:S02]  /*b7c0*/  SHF.L.U32 R9, R6, R9, RZ ;  /* 0x0000000906097219 */ /* 0x000fe400000006ff */
[----:B------:R-:W-:Y:S01]  /*b7d0*/  LOP3.LUT R12, RZ, R4, RZ, 0x33, !PT ;  /* 0x00000004ff0c7212 */ /* 0x000fe200078e33ff */
[----:B--2---:R-:W-:-:S07]  /*b7e0*/  VIADD R11, R11, 0xffffffff ;  /* 0xffffffff0b0b7836 */ /* 0x004fce0000000000 */
.L_x_334:
[----:B------:R-:W-:Y:S02]  /*b7f0*/  ISETP.NE.U32.AND P0, PT, RZ, UR22, PT ;  /* 0x00000016ff007c0c */ /* 0x000fe4000bf05070 */
[----:B------:R-:W-:Y:S02]  /*b800*/  R2UR UR19, R22 ;  /* 0x00000000161372ca */ /* 0x000fe400000e0000 */
[----:B------:R-:W-:Y:S02]  /*b810*/  R2UR UR18, R21 ;  /* 0x00000000151272ca */ /* 0x000fe400000e0000 */
[----:B------:R-:W-:-:S09]  /*b820*/  ISETP.NE.AND.EX P0, PT, RZ, UR23, PT, P0 ;  /* 0x00000017ff007c0c */ /* 0x000fd2000bf05300 */
[----:B------:R-:W-:Y:S02]  /*b830*/  USHF.L.U32 UR19, UR19, 0x7, URZ ;  /* 0x0000000713137899 */ /* 0x000fe4000800063f */
[----:B------:R-:W-:Y:S02]  /*b840*/  USHF.L.U32 UR18, UR18, 0x7, URZ ;  /* 0x0000000712127899 */ /* 0x000fe4000800063f */
[----:B--234-:R-:W-:Y:S10]  /*b850*/  @!P0 BRA `(.L_x_303) ;  /* 0x00000000002c8947 */ /* 0x01cff40003800000 */
[----:B------:R-:W-:-:S04]  /*b860*/  ISETP.NE.U32.AND P1, PT, RZ, UR14, PT ;  /* 0x0000000eff007c0c */ /* 0x000fc8000bf25070 */
[----:B------:R-:W-:-:S13]  /*b870*/  ISETP.NE.AND.EX P1, PT, RZ, UR15, PT, P1 ;  /* 0x0000000fff007c0c */ /* 0x000fda000bf25310 */
[----:B------:R-:W-:Y:S05]  /*b880*/  @!P1 BRA `(.L_x_304) ;  /* 0x0000000000189947 */ /* 0x000fea0003800000 */
[----:B------:R-:W2:Y:S01]  /*b890*/  LDC.64 R4, c[0x0][0x588] ;  /* 0x00016200ff047b82 */ /* 0x000ea20000000a00 */
[----:B-1---5:R-:W-:-:S04]  /*b8a0*/  IMAD R3, R20, UR22, RZ ;  /* 0x0000001614037c24 */ /* 0x022fc8000f8e02ff */
[----:B--2---:R-:W-:-:S05]  /*b8b0*/  IMAD.WIDE R4, R3, 0x4, R4 ;  /* 0x0000000403047825 */ /* 0x004fca00078e0204 */
[----:B------:R3:W5:Y:S01]  /*b8c0*/  LDG.E R3, desc[UR52][R4.64] ;  /* 0x0000003404037981 */ /* 0x000762000c1e1900 */
[----:B------:R-:W-:Y:S01]  /*b8d0*/  MOV R0, 0x1 ;  /* 0x0000000100007802 */ /* 0x000fe20000000f00 */
[----:B------:R-:W-:Y:S06]  /*b8e0*/  BRA `(.L_x_303) ;  /* 0x0000000000087947 */ /* 0x000fec0003800000 */
.L_x_304:
[----:B-1---5:R-:W2:Y:S01]  /*b8f0*/  LDC R3, c[0x0][0x580] ;  /* 0x00016000ff037b82 */ /* 0x022ea20000000800 */
[----:B------:R-:W-:-:S07]  /*b900*/  MOV R0, 0x1 ;  /* 0x0000000100007802 */ /* 0x000fce0000000f00 */
.L_x_303:
[----:B------:R-:W-:Y:S05]  /*b910*/  @!P0 BRA `(.L_x_305) ;  /* 0x00000000001c8947 */ /* 0x000fea0003800000 */
[----:B------:R-:W-:-:S13]  /*b920*/  LOP3.LUT P2, RZ, R0, 0xff, RZ, 0xc0, !PT ;  /* 0x000000ff00ff7812 */ /* 0x000fda000784c0ff */
[----:B---3--:R-:W3:Y:S02]  /*b930*/  @!P2 LDC.64 R4, c[0x0][0x588] ;  /* 0x00016200ff04ab82 */ /* 0x008ee40000000a00 */
[----:B---3--:R-:W-:-:S04]  /*b940*/  @!P2 ISETP.NE.U32.AND P0, PT, R4, RZ, PT ;  /* 0x000000ff0400a20c */ /* 0x008fc80003f05070 */
[----:B------:R-:W-:Y:S02]  /*b950*/  @!P2 ISETP.NE.AND.EX P1, PT, R5, RZ, PT, P0 ;  /* 0x000000ff0500a20c */ /* 0x000fe40003f25300 */
[----:B-12--5:R-:W-:Y:S02]  /*b960*/  @P2 FSETP.EQ.AND P0, PT, R3, RZ, PT ;  /* 0x000000ff0300220b */ /* 0x026fe40003f02000 */
[----:B------:R-:W-:Y:S01]  /*b970*/  @!P2 PLOP3.LUT P0, PT, P1, PT, PT, 0x8, 0x0 ;  /* 0x000000000000a81c */ /* 0x000fe20000f0e170 */
[----:B------:R-:W-:-:S12]  /*b980*/  BRA `(.L_x_306) ;  /* 0x0000000000047947 */ /* 0x000fd80003800000 */
.L_x_305:
[----:B-12--5:R-:W-:-:S13]  /*b990*/  FSETP.EQ.AND P0, PT, R3, RZ, PT ;  /* 0x000000ff0300720b */ /* 0x026fda0003f02000 */
.L_x_306:
[----:B------:R-:W-:Y:S02]  /*b9a0*/  ISETP.NE.AND P2, PT, R10, 0x3, PT ;  /* 0x000000030a00780c */ /* 0x000fe40003f45270 */
[----:B------:R-:W-:-:S04]  /*b9b0*/  ELECT P1, URZ, PT ;  /* 0x00000000003f782f */ /* 0x000fc80003820000 */
[----:B------:R-:W-:-:S07]  /*b9c0*/  PLOP3.LUT P0, PT, P1, P0, PT, 0x20, 0x0 ;  /* 0x000000000000781c */ /* 0x000fce0000f00470 */
[----:B------:R-:W-:Y:S06]  /*b9d0*/  @!P2 BRA `(.L_x_307) ;  /* 0x000000000004a947 */ /* 0x000fec0003800000 */
[----:B------:R-:W-:Y:S01]  /*b9e0*/  BPT.TRAP 0x1 ;  /* 0x000000040000795c */ /* 0x000fe20000300000 */
.L_x_307:
[----:B------:R-:W1:Y:S01]  /*b9f0*/  S2UR UR36, SR_CgaCtaId ;  /* 0x00000000002479c3 */ /* 0x000e620000008800 */
[----:B------:R-:W-:Y:S01]  /*ba00*/  UMOV UR4, 0x400 ;  /* 0x0000040000047882 */ /* 0x000fe20000000000 */
[----:B---3--:R-:W-:Y:S01]  /*ba10*/  SHF.L.U32 R4, R8, 0x1f, RZ ;  /* 0x0000001f08047819 */ /* 0x008fe200000006ff */
[----:B-1----:R-:W-:-:S09]  /*ba20*/  ULEA UR5, UR36, UR4, 0x18 ;  /* 0x0000000424057291 */ /* 0x002fd2000f8ec03f */
[----:B------:R-:W1:Y:S02]  /*ba30*/  SYNCS.PHASECHK.TRANS64.TRYWAIT P1, [UR5+0x80], R4 ;  /* 0x00008004ff0075a7 */ /* 0x000e640008020145 */
[----:B-1----:R-:W-:Y:S05]  /*ba40*/  @!P1 BRA `(.L_x_308) ;  /* 0x0000002000489947 */ /* 0x002fea0003800000 */
.L_x_367:
[----:B------:R-:W-:Y:S04]  /*ba50*/  BSSY B0, `(.L_x_309) ;  /* 0x000000e000007945 */ /* 0x000fe80003800000 */
[----:B------:R-:W-:Y:S05]  /*ba60*/  @!P0 BRA `(.L_x_310) ;  /* 0x0000000000308947 */ /* 0x000fea0003800000 */
[----:B------:R-:W-:Y:S01]  /*ba70*/  R2UR UR20, R20 ;  /* 0x00000000141472ca */ /* 0x000fe200000e0000 */
[----:B------:R-:W-:Y:S02]  /*ba80*/  UIADD3 UR8, UP0, UR6, 0x3f0, URZ ;  /* 0x000003f006087890 */ /* 0x000fe4000ff1e03f */
[----:B------:R-:W-:Y:S02]  /*ba90*/  UIADD3 UR16, UR5, 0x200, URZ ;  /* 0x0000020005107890 */ /* 0x000fe4000fffe03f */
[----:B------:R-:W-:Y:S02]  /*baa0*/  UIADD3 UR17, UR5, 0x60, URZ ;  /* 0x0000006005117890 */ /* 0x000fe4000fffe03f */
[----:B------:R-:W-:Y:S01]  /*bab0*/  UIADD3.X UR9, URZ, UR7, URZ, UP0, !UPT ;  /* 0x000000073f097290 */ /* 0x000fe200087fe43f */
[----:B------:R-:W-:Y:S01]  /*bac0*/  UMOV UR10, 0x0 ;  /* 0x00000000000a7882 */ /* 0x000fe20000000000 */
[----:B------:R-:W-:-:S07]  /*bad0*/  UMOV UR11, 0x10000000 ;  /* 0x10000000000b7882 */ /* 0x000fce0000000000 */
[----:B------:R2:W-:Y:S02]  /*bae0*/  UTMALDG.3D [UR16], [UR8], desc[UR10] ;  /* 0x00000a10080075b4 */ /* 0x0005e40008011000 */
[----:B--2---:R-:W-:Y:S05]  /*baf0*/  @!P2 BRA `(.L_x_311) ;  /* 0x000000000004a947 */ /* 0x004fea0003800000 */
[----:B------:R-:W-:Y:S01]  /*bb00*/  BPT.TRAP 0x1 ;  /* 0x000000040000795c */ /* 0x000fe20000300000 */
.L_x_311:
[----:B-1----:R-:W1:Y:S02]  /*bb10*/  LDC R5, c[0x0][0x800] ;  /* 0x00020000ff057b82 */ /* 0x002e640000000800 */
[----:B-1----:R2:W-:Y:S02]  /*bb20*/  SYNCS.ARRIVE.TRANS64.RED.A0TR RZ, [UR5+0x60], R5 ;  /* 0x00006005ffff79a7 */ /* 0x0025e40008300405 */
.L_x_310:
[----:B------:R-:W-:Y:S05]  /*bb30*/  BSYNC B0 ;  /* 0x0000000000007941 */ /* 0x000fea0003800000 */
.L_x_309:
[----:B------:R-:W-:Y:S05]  /*bb40*/  @!P2 BRA `(.L_x_312) ;  /* 0x000000000004a947 */ /* 0x000fea0003800000 */
[----:B------:R-:W-:Y:S01]  /*bb50*/  BPT.TRAP 0x1 ;  /* 0x000000040000795c */ /* 0x000fe20000300000 */
.L_x_312:
[----:B------:R-:W-:-:S04]  /*bb60*/  UIADD3 UR4, UR5, 0x60, URZ ;  /* 0x0000006005047890 */ /* 0x000fc8000fffe03f */
[----:B------:R-:W-:-:S09]  /*bb70*/  UPRMT UR4, UR36, 0x654, UR4 ;  /* 0x0000065424047896 */ /* 0x000fd20008000004 */
[----:B------:R-:W-:Y:S01]  /*bb80*/  SYNCS.ARRIVE.TRANS64.RED.A1T0 RZ, [UR4], RZ ;  /* 0x000000ffffff79a7 */ /* 0x000fe20008100404 */
[----:B------:R-:W-:Y:S05]  /*bb90*/  @!P2 BRA `(.L_x_313) ;  /* 0x000000000004a947 */ /* 0x000fea0003800000 */
[----:B------:R-:W-:Y:S01]  /*bba0*/  BPT.TRAP 0x1 ;  /* 0x000000040000795c */ /* 0x000fe20000300000 */
.L_x_313:
[----:B------:R-:W3:Y:S02]  /*bbb0*/  SYNCS.PHASECHK.TRANS64.TRYWAIT P1, [UR5+0x88], R4 ;  /* 0x00008804ff0075a7 */ /* 0x000ee40008020145 */
[----:B---3--:R-:W-:Y:S05]  /*bbc0*/  @!P1 BRA `(.L_x_314) ;  /* 0x0000002000009947 */ /* 0x008fea0003800000 */
.L_x_368:
[----:B------:R-:W-:Y:S04]  /*bbd0*/  BSSY B0, `(.L_x_315) ;  /* 0x0000010000007945 */ /* 0x000fe80003800000 */
[----:B------:R-:W-:Y:S05]  /*bbe0*/  @!P0 BRA `(.L_x_316) ;  /* 0x0000000000388947 */ /* 0x000fea0003800000 */
[----:B------:R-:W-:Y:S01]  /*bbf0*/  UIADD3 UR16, UP0, UR6, 0x3f0, URZ ;  /* 0x000003f006107890 */ /* 0x000fe2000ff1e03f */
[----:B------:R-:W-:Y:S01]  /*bc00*/  R2UR UR12, R20 ;  /* 0x00000000140c72ca */ /* 0x000fe200000e0000 */
[----:B------:R-:W-:Y:S02]  /*bc10*/  UIADD3 UR10, UR18, 0x20, URZ ;  /* 0x00000020120a7890 */ /* 0x000fe4000fffe03f */
[----:B------:R-:W-:Y:S02]  /*bc20*/  UIADD3 UR8, UR5, 0x2200, URZ ;  /* 0x0000220005087890 */ /* 0x000fe4000fffe03f */
[----:B------:R-:W-:Y:S02]  /*bc30*/  UIADD3 UR9, UR5, 0x68, URZ ;  /* 0x0000006805097890 */ /* 0x000fe4000fffe03f */
[----:B------:R-:W-:Y:S01]  /*bc40*/  UIADD3.X UR17, URZ, UR7, URZ, UP0, !UPT ;  /* 0x000000073f117290 */ /* 0x000fe200087fe43f */
[----:B------:R-:W-:Y:S01]  /*bc50*/  UMOV UR20, 0x0 ;  /* 0x0000000000147882 */ /* 0x000fe20000000000 */
[----:B------:R-:W-:Y:S01]  /*bc60*/  UMOV UR21, 0x10000000 ;  /* 0x1000000000157882 */ /* 0x000fe20000000000 */
[----:B------:R-:W-:-:S06]  /*bc70*/  UMOV UR11, UR19 ;  /* 0x00000013000b7c82 */ /* 0x000fcc0008000000 */
[----:B------:R3:W-:Y:S02]  /*bc80*/  UTMALDG.3D [UR8], [UR16], desc[UR20] ;  /* 0x00001408100075b4 */ /* 0x0007e40008011000 */
[----:B---3--:R-:W-:Y:S05]  /*bc90*/  @!P2 BRA `(.L_x_317) ;  /* 0x000000000004a947 */ /* 0x008fea0003800000 */
[----:B------:R-:W-:Y:S01]  /*bca0*/  BPT.TRAP 0x1 ;  /* 0x000000040000795c */ /* 0x000fe20000300000 */
.L_x_317:
[----:B-12---:R-:W1:Y:S02]  /*bcb0*/  LDC R5, c[0x0][0x800] ;  /* 0x00020000ff057b82 */ /* 0x006e640000000800 */
[----:B-1----:R3:W-:Y:S02]  /*bcc0*/  SYNCS.ARRIVE.TRANS64.RED.A0TR RZ, [UR5+0x68], R5 ;  /* 0x00006805ffff79a7 */ /* 0x0027e40008300405 */
.L_x_316:
[----:B------:R-:W-:Y:S05]  /*bcd0*/  BSYNC B0 ;  /* 0x0000000000007941 */ /* 0x000fea0003800000 */
.L_x_315:
[----:B------:R-:W-:Y:S05]  /*bce0*/  @!P2 BRA `(.L_x_318) ;  /* 0x000000000004a947 */ /* 0x000fea0003800000 */
[----:B------:R-:W-:Y:S01]  /*bcf0*/  BPT.TRAP 0x1 ;  /* 0x000000040000795c */ /* 0x000fe20000300000 */
.L_x_318:
[----:B------:R-:W-:-:S04]  /*bd00*/  UIADD3 UR4, UR5, 0x68, URZ ;  /* 0x0000006805047890 */ /* 0x000fc8000fffe03f */
[----:B------:R-:W-:-:S09]  /*bd10*/  UPRMT UR4, UR36, 0x654, UR4 ;  /* 0x0000065424047896 */ /* 0x000fd20008000004 */
[----:B------:R-:W-:Y:S01]  /*bd20*/  SYNCS.ARRIVE.TRANS64.RED.A1T0 RZ, [UR4], RZ ;  /* 0x000000ffffff79a7 */ /* 0x000fe20008100404 */
[----:B------:R-:W-:Y:S05]  /*bd30*/  @!P2 BRA `(.L_x_319) ;  /* 0x000000000004a947 */ /* 0x000fea0003800000 */
[----:B------:R-:W-:Y:S01]  /*bd40*/  BPT.TRAP 0x1 ;  /* 0x000000040000795c */ /* 0x000fe20000300000 */
.L_x_319:
[----:B------:R-:W4:Y:S02]  /*bd50*/  SYNCS.PHASECHK.TRANS64.TRYWAIT P1, [UR5+0x90], R4 ;  /* 0x00009004ff0075a7 */ /* 0x000f240008020145 */
[----:B----4-:R-:W-:Y:S05]  /*bd60*/  @!P1 BRA `(.L_x_320) ;  /* 0x0000001c00b09947 */ /* 0x010fea0003800000 */
.L_x_369:
        /* <DEDUP_REMOVED lines=12> */
[----:B----4-:R-:W-:Y:S05]  /*be30*/  @!P2 BRA `(.L_x_323) ;  /* 0x000000000004a947 */ /* 0x010fea0003800000 */
[----:B------:R-:W-:Y:S01]  /*be40*/  BPT.TRAP 0x1 ;  /* 0x000000040000795c */ /* 0x000fe20000300000 */
.L_x_323:
[----:B-123--:R-:W1:Y:S02]  /*be50*/  LDC R5, c[0x0][0x800] ;  /* 0x00020000ff057b82 */ /* 0x00ee640000000800 */
[----:B-1----:R4:W-:Y:S02]  /*be60*/  SYNCS.ARRIVE.TRANS64.RED.A0TR RZ, [UR5+0x70], R5 ;  /* 0x00007005ffff79a7 */ /* 0x0029e40008300405 */
.L_x_322:
[----:B------:R-:W-:Y:S05]  /*be70*/  BSYNC B0 ;  /* 0x0000000000007941 */ /* 0x000fea0003800000 */
.L_x_321:
[----:B------:R-:W-:Y:S05]  /*be80*/  @!P2 BRA `(.L_x_324) ;  /* 0x000000000004a947 */ /* 0x000fea0003800000 */
[----:B------:R-:W-:Y:S01]  /*be90*/  BPT.TRAP 0x1 ;  /* 0x000000040000795c */ /* 0x000fe20000300000 */
.L_x_324:
[----:B------:R-:W-:-:S04]  /*bea0*/  UIADD3 UR4, UR5, 0x70, URZ ;  /* 0x0000007005047890 */ /* 0x000fc8000fffe03f */
[----:B------:R-:W-:-:S09]  /*beb0*/  UPRMT UR4, UR36, 0x654, UR4 ;  /* 0x0000065424047896 */ /* 0x000fd20008000004 */
[----:B------:R-:W-:Y:S01]  /*bec0*/  SYNCS.ARRIVE.TRANS64.RED.A1T0 RZ, [UR4], RZ ;  /* 0x000000ffffff79a7 */ /* 0x000fe20008100404 */
[----:B------:R-:W-:Y:S05]  /*bed0*/  @!P2 BRA `(.L_x_325) ;  /* 0x000000000004a947 */ /* 0x000fea0003800000 */
[----:B------:R-:W-:Y:S01]  /*bee0*/  BPT.TRAP 0x1 ;  /* 0x000000040000795c */ /* 0x000fe20000300000 */
.L_x_325:
[----:B------:R-:W5:Y:S02]  /*bef0*/  SYNCS.PHASECHK.TRANS64.TRYWAIT P1, [UR5+0x98], R4 ;  /* 0x00009804ff0075a7 */ /* 0x000f640008020145 */
[----:B-----5:R-:W-:Y:S05]  /*bf00*/  @!P1 BRA `(.L_x_326) ;  /* 0x0000001c00609947 */ /* 0x020fea0003800000 */
.L_x_370:
[----:B------:R-:W-:Y:S04]  /*bf10*/  BSSY B0, `(.L_x_327) ;  /* 0x0000010000007945 */ /* 0x000fe80003800000 */
[----:B------:R-:W-:Y:S05]  /*bf20*/  @!P0 BRA `(.L_x_328) ;  /* 0x0000000000388947 */ /* 0x000fea0003800000 */
[----:B------:R-:W-:Y:S01]  /*bf30*/  R2UR UR12, R20 ;  /* 0x00000000140c72ca */ /* 0x000fe200000e0000 */
[----:B------:R-:W-:Y:S02]  /*bf40*/  UIADD3 UR16, UP0, UR6, 0x3f0, URZ ;  /* 0x000003f006107890 */ /* 0x000fe4000ff1e03f */
        /* <DEDUP_REMOVED lines=8> */
[----:B-1----:R-:W-:Y:S05]  /*bfd0*/  @!P2 BRA `(.L_x_329) ;  /* 0x000000000004a947 */ /* 0x002fea0003800000 */
[----:B------:R-:W-:Y:S01]  /*bfe0*/  BPT.TRAP 0x1 ;  /* 0x000000040000795c */ /* 0x000fe20000300000 */
.L_x_329:
[----:B------:R-:W1:Y:S02]  /*bff0*/  LDC R4, c[0x0][0x800] ;  /* 0x00020000ff047b82 */ /* 0x000e640000000800 */
[----:B-1----:R1:W-:Y:S02]  /*c000*/  SYNCS.ARRIVE.TRANS64.RED.A0TR RZ, [UR5+0x78], R4 ;  /* 0x00007804ffff79a7 */ /* 0x0023e40008300405 */
.L_x_328:
[----:B------:R-:W-:Y:S05]  /*c010*/  BSYNC B0 ;  /* 0x0000000000007941 */ /* 0x000fea0003800000 */
.L_x_327:
[----:B------:R-:W-:Y:S05]  /*c020*/  @!P2 BRA `(.L_x_330) ;  /* 0x000000000004a947 */ /* 0x000fea0003800000 */
[----:B------:R-:W-:Y:S01]  /*c030*/  BPT.TRAP 0x1 ;  /* 0x000000040000795c */ /* 0x000fe20000300000 */
.L_x_330:
[----:B------:R-:W-:Y:S01]  /*c040*/  IADD3 R16, P0, R16, UR38, RZ ;  /* 0x0000002610107c10 */ /* 0x000fe2000ff1e0ff */
[----:B------:R-:W-:Y:S01]  /*c050*/  UIADD3 UR4, UR5, 0x78, URZ ;  /* 0x0000007805047890 */ /* 0x000fe2000fffe03f */
[----:B------:R-:W-:Y:S01]  /*c060*/  LOP3.LUT R8, R8, 0x1, RZ, 0x3c, !PT ;  /* 0x0000000108087812 */ /* 0x000fe200078e3cff */
[----:B------:R-:W-:Y:S01]  /*c070*/  IMAD.MOV.U32 R22, RZ, RZ, -0x1 ;  /* 0xffffffffff167424 */ /* 0x000fe200078e00ff */
[----:B------:R-:W-:Y:S01]  /*c080*/  IADD3.X R17, R17, UR37, RZ, P0, !PT ;  /* 0x0000002511117c10 */ /* 0x000fe200087fe4ff */
[----:B------:R-:W-:Y:S01]  /*c090*/  UPRMT UR4, UR36, 0x654, UR4 ;  /* 0x0000065424047896 */ /* 0x000fe20008000004 */
[----:B------:R-:W-:Y:S02]  /*c0a0*/  ISETP.GE.U32.AND P0, PT, R16, UR24, PT ;  /* 0x0000001810007c0c */ /* 0x000fe4000bf06070 */
[----:B-1----:R-:W-:Y:S02]  /*c0b0*/  PRMT R4, RZ, 0x7610, R4 ;  /* 0x00007610ff047816 */ /* 0x002fe40000000004 */
[----:B------:R-:W-:-:S02]  /*c0c0*/  ISETP.GE.U32.AND.EX P0, PT, R17, UR25, PT, P0 ;  /* 0x0000001911007c0c */ /* 0x000fc4000bf06100 */
[----:B------:R-:W-:Y:S02]  /*c0d0*/  MOV R21, 0xffffffff ;  /* 0xffffffff00157802 */ /* 0x000fe40000000f00 */
[----:B------:R-:W-:Y:S01]  /*c0e0*/  SYNCS.ARRIVE.TRANS64.RED.A1T0 RZ, [UR4], RZ ;  /* 0x000000ffffff79a7 */ /* 0x000fe20008100404 */
[----:B------:R-:W-:-:S08]  /*c0f0*/  MOV R20, 0xffffffff ;  /* 0xffffffff00147802 */ /* 0x000fd00000000f00 */
[----:B------:R-:W-:Y:S05]  /*c100*/  @P0 BRA `(.L_x_331) ;  /* 0x0000000400580947 */ /* 0x000fea0003800000 */
[----:B------:R-:W1:Y:S01]  /*c110*/  S2R R13, SR_CTAID.X ;  /* 0x00000000000d7919 */ /* 0x000e620000002500 */
[----:B------:R-:W5:Y:S01]  /*c120*/  LDC.64 R14, c[0x0][0x8d0] ;  /* 0x00023400ff0e7b82 */ /* 0x000f620000000a00 */
[----:B------:R-:W-:Y:S01]  /*c130*/  ULDC UR4, c[0x0][0x150] ;  /* 0x0000540000047ab9 */ /* 0x000fe20000000800 */
[----:B------:R-:W-:Y:S01]  /*c140*/  MOV R22, R17 ;  /* 0x0000001100167202 */ /* 0x000fe20000000f00 */
[----:B------:R-:W2:Y:S05]  /*c150*/  S2R R20, SR_CTAID.Y ;  /* 0x0000000000147919 */ /* 0x000eaa0000002600 */
[----:B------:R-:W3:Y:S08]  /*c160*/  LDC R6, c[0x0][0x144] ;  /* 0x00005100ff067b82 */ /* 0x000ef00000000800 */
[----:B------:R-:W3:Y:S01]  /*c170*/  LDC R21, c[0x0][0x8d8] ;  /* 0x00023600ff157b82 */ /* 0x000ee20000000800 */
[----:B-----5:R-:W-:-:S04]  /*c180*/  ISETP.NE.U32.AND P0, PT, R14, RZ, PT ;  /* 0x000000ff0e00720c */ /* 0x020fc80003f05070 */
[----:B------:R-:W-:Y:S02]  /*c190*/  ISETP.NE.AND.EX P0, PT, R15, RZ, PT, P0 ;  /* 0x000000ff0f00720c */ /* 0x000fe40003f05300 */
[----:B-1----:R-:W-:Y:S02]  /*c1a0*/  I2FP.F32.U32 R4, R13 ;  /* 0x0000000d00047245 */ /* 0x002fe40000201000 */
[----:B--2---:R-:W-:-:S03]  /*c1b0*/  I2FP.F32.U32 R23, R20 ;  /* 0x0000001400177245 */ /* 0x004fc60000201000 */
[----:B------:R-:W-:-:S06]  /*c1c0*/  FMUL R4, R4, UR4 ;  /* 0x0000000404047c20 */ /* 0x000fcc0008400000 */
[----:B------:R-:W3:Y:S02]  /*c1d0*/  F2I.U32.TRUNC.NTZ R4, R4 ;  /* 0x0000000400047305 */ /* 0x000ee4000020f000 */
[----:B---34-:R-:W-:-:S04]  /*c1e0*/  IMAD.MOV R5, RZ, RZ, -R4 ;  /* 0x000000ffff057224 */ /* 0x018fc800078e0a04 */
[----:B------:R-:W-:Y:S01]  /*c1f0*/  IMAD R13, R6, R5, R13 ;  /* 0x00000005060d7224 */ /* 0x000fe200078e020d */
[----:B------:R-:W-:Y:S01]  /*c200*/  MOV R6, R16 ;  /* 0x0000001000067202 */ /* 0x000fe20000000f00 */
[----:B------:R-:W-:Y:S06]  /*c210*/  @!P0 BRA `(.L_x_332) ;  /* 0x0000000000308947 */ /* 0x000fec0003800000 */
[----:B------:R-:W1:Y:S02]  /*c220*/  LDC R5, c[0x0][0x8dc] ;  /* 0x00023700ff057b82 */ /* 0x000e640000000800 */
[----:B-1----:R-:W-:-:S05]  /*c230*/  IADD3 R5, P0, R16, R5, RZ ;  /* 0x0000000510057210 */ /* 0x002fca0007f1e0ff */
[----:B------:R-:W-:-:S04]  /*c240*/  IMAD.X R19, RZ, RZ, R17, P0 ;  /* 0x000000ffff137224 */ /* 0x000fc800000e0611 */
[----:B------:R-:W-:-:S04]  /*c250*/  IMAD.WIDE.U32 R6, R19, R14, RZ ;  /* 0x0000000e13067225 */ /* 0x000fc800078e00ff */
[----:B------:R-:W-:-:S04]  /*c260*/  IMAD.WIDE.U32 R6, P0, R5, R15, R6 ;  /* 0x0000000f05067225 */ /* 0x000fc80007800006 */
[----:B------:R-:W-:Y:S01]  /*c270*/  IMAD.WIDE.U32 R4, R5, R14, RZ ;  /* 0x0000000e05047225 */ /* 0x000fe200078e00ff */
[----:B------:R-:W-:-:S04]  /*c280*/  MOV R4, R7 ;  /* 0x0000000700047202 */ /* 0x000fc80000000f00 */
[----:B------:R-:W-:Y:S02]  /*c290*/  IADD3 RZ, P1, R5, R6, RZ ;  /* 0x0000000605ff7210 */ /* 0x000fe40007f3e0ff */
[----:B------:R-:W-:-:S03]  /*c2a0*/  IADD3.X R5, RZ, RZ, RZ, P0, !PT ;  /* 0x000000ffff057210 */ /* 0x000fc600007fe4ff */
[----:B------:R-:W-:-:S04]  /*c2b0*/  IMAD.WIDE.U32.X R4, R19, R15, R4, P1 ;  /* 0x0000000f13047225 */ /* 0x000fc800008e0404 */
[----:B------:R-:W-:Y:S01]  /*c2c0*/  IMAD.MOV.U32 R6, RZ, RZ, R4 ;  /* 0x000000ffff067224 */ /* 0x000fe200078e0004 */
[----:B------:R-:W-:-:S07]  /*c2d0*/  MOV R22, R5 ;  /* 0x0000000500167202 */ /* 0x000fce0000000f00 */
.L_x_332:
[----:B------:R-:W-:Y:S01]  /*c2e0*/  ULDC UR4, c[0x0][0x154] ;  /* 0x0000550000047ab9 */ /* 0x000fe20000000800 */
[----:B------:R-:W1:Y:S01]  /*c2f0*/  LDC R7, c[0x0][0x148] ;  /* 0x00005200ff077b82 */ /* 0x000e620000000800 */
[----:B------:R-:W-:Y:S01]  /*c300*/  FMUL R14, R23, UR4 ;  /* 0x00000004170e7c20 */ /* 0x000fe20008400000 */
[----:B------:R-:W-:Y:S02]  /*c310*/  ISETP.NE.AND P2, PT, R2, 0x1, PT ;  /* 0x000000010200780c */ /* 0x000fe40003f45270 */
[-CC-:B------:R-:W-:Y:S02]  /*c320*/  SHF.R.U64 R19, R6, R21.reuse, R22.reuse ;  /* 0x0000001506137219 */ /* 0x180fe40000001216 */
[----:B------:R-:W-:Y:S01]  /*c330*/  SHF.R.U32.HI R21, RZ, R21, R22 ;  /* 0x00000015ff157219 */ /* 0x000fe20000011616 */
[----:B------:R-:W2:Y:S01]  /*c340*/  F2I.U32.TRUNC.NTZ R14, R14 ;  /* 0x0000000e000e7305 */ /* 0x000ea2000020f000 */
[----:B------:R-:W3:Y:S01]  /*c350*/  LDC.64 R4, c[0x0][0x8c8] ;  /* 0x00023200ff047b82 */ /* 0x000ee20000000a00 */
[----:B------:R-:W-:-:S04]  /*c360*/  IADD3 R23, P0, RZ, -R19, RZ ;  /* 0x80000013ff177210 */ /* 0x000fc80007f1e0ff */
[----:B------:R-:W-:-:S03]  /*c370*/  IADD3.X R21, RZ, ~R21, RZ, P0, !PT ;  /* 0x80000015ff157210 */ /* 0x000fc600007fe4ff */
[----:B------:R-:W4:Y:S01]  /*c380*/  LDC R22, c[0x0][0x8c0] ;  /* 0x00023000ff167b82 */ /* 0x000f220000000800 */
[----:B--2---:R-:W-:-:S07]  /*c390*/  IMAD.MOV R15, RZ, RZ, -R14 ;  /* 0x000000ffff0f7224 */ /* 0x004fce00078e0a0e */
[----:B------:R-:W2:Y:S01]  /*c3a0*/  LDC R27, c[0x0][0x900] ;  /* 0x00024000ff1b7b82 */ /* 0x000ea20000000800 */
[----:B-1----:R-:W-:-:S07]  /*c3b0*/  @P2 IMAD R13, R7, R15, R20 ;  /* 0x0000000f070d2224 */ /* 0x002fce00078e0214 */
[----:B------:R-:W1:Y:S01]  /*c3c0*/  LDC.64 R14, c[0x0][0x8e8] ;  /* 0x00023a00ff0e7b82 */ /* 0x000e620000000a00 */
[----:B---3--:R-:W-:-:S04]  /*c3d0*/  IMAD R6, R21, R4, RZ ;  /* 0x0000000415067224 */ /* 0x008fc800078e02ff */
[C---:B------:R-:W-:Y:S02]  /*c3e0*/  IMAD R7, R23.reuse, R5, R6 ;  /* 0x0000000517077224 */ /* 0x040fe400078e0206 */
[----:B------:R-:W-:Y:S01]  /*c3f0*/  IMAD.WIDE.U32 R4, R23, R4, R16 ;  /* 0x0000000417047225 */ /* 0x000fe200078e0010 */
[----:B------:R-:W3:Y:S04]  /*c400*/  LDC R6, c[0x0][0x8b0] ;  /* 0x00022c00ff067b82 */ /* 0x000ee80000000800 */
[----:B------:R-:W-:-:S04]  /*c410*/  IADD3 R5, R5, R7, RZ ;  /* 0x0000000705057210 */ /* 0x000fc80007ffe0ff */
[-CC-:B----4-:R-:W-:Y:S01]  /*c420*/  SHF.R.U64 R26, R4, R22.reuse, R5.reuse ;  /* 0x00000016041a7219 */ /* 0x190fe20000001205 */
[----:B------:R-:W4:Y:S01]  /*c430*/  LDC R25, c[0x0][0x8f0] ;  /* 0x00023c00ff197b82 */ /* 0x000f220000000800 */
[----:B------:R-:W-:Y:S02]  /*c440*/  SHF.R.U32.HI R5, RZ, R22, R5 ;  /* 0x00000016ff057219 */ /* 0x000fe40000011605 */
[----:B-1----:R-:W-:-:S05]  /*c450*/  ISETP.NE.U32.AND P0, PT, R14, RZ, PT ;  /* 0x000000ff0e00720c */ /* 0x002fca0003f05070 */
[----:B------:R-:W1:Y:S01]  /*c460*/  LDC R24, c[0x0][0x8e0] ;  /* 0x00023800ff187b82 */ /* 0x000e620000000800 */
[----:B------:R-:W-:Y:S02]  /*c470*/  ISETP.NE.AND.EX P0, PT, R15, RZ, PT, P0 ;  /* 0x000000ff0f00720c */ /* 0x000fe40003f05300 */
[----:B---3--:R-:W-:-:S05]  /*c480*/  SHF.R.U64 R23, R26, R6, R5 ;  /* 0x000000061a177219 */ /* 0x008fca0000001205 */
[----:B------:R-:W3:Y:S01]  /*c490*/  LDC R22, c[0x0][0x8b8] ;  /* 0x00022e00ff167b82 */ /* 0x000ee20000000800 */
[----:B------:R-:W-:-:S04]  /*c4a0*/  SHF.R.U32.HI R4, RZ, R6, R5 ;  /* 0x00000006ff047219 */ /* 0x000fc80000011605 */
[-CC-:B--2---:R-:W-:Y:S02]  /*c4b0*/  SHF.R.U64 R21, R23, R27.reuse, R4.reuse ;  /* 0x0000001b17157219 */ /* 0x184fe40000001204 */
[----:B------:R-:W-:Y:S01]  /*c4c0*/  SHF.R.U32.HI R27, RZ, R27, R4 ;  /* 0x0000001bff1b7219 */ /* 0x000fe20000011604 */
[----:B------:R-:W2:Y:S01]  /*c4d0*/  LDC R20, c[0x0][0x8a8] ;  /* 0x00022a00ff147b82 */ /* 0x000ea20000000800 */
[----:B------:R-:W-:-:S03]  /*c4e0*/  MOV R4, R21 ;  /* 0x0000001500047202 */ /* 0x000fc60000000f00 */
[----:B------:R-:W-:Y:S01]  /*c4f0*/  IMAD.MOV.U32 R5, RZ, RZ, R27 ;  /* 0x000000ffff057224 */ /* 0x000fe200078e001b */
[----:B----4-:R-:W-:Y:S06]  /*c500*/  @!P0 BRA `(.L_x_333) ;  /* 0x0000000000288947 */ /* 0x010fec0003800000 */
[----:B------:R-:W4:Y:S02]  /*c510*/  LDC R4, c[0x0][0x8f4] ;  /* 0x00023d00ff047b82 */ /* 0x000f240000000800 */
[----:B----4-:R-:W-:-:S04]  /*c520*/  IADD3 R5, P0, R21, R4, RZ ;  /* 0x0000000415057210 */ /* 0x010fc80007f1e0ff */
[----:B------:R-:W-:-:S05]  /*c530*/  IADD3.X R27, RZ, R27, RZ, P0, !PT ;  /* 0x0000001bff1b7210 */ /* 0x000fca00007fe4ff */
[----:B------:R-:W-:-:S04]  /*c540*/  IMAD.WIDE.U32 R6, R27, R14, RZ ;  /* 0x0000000e1b067225 */ /* 0x000fc800078e00ff */
[----:B------:R-:W-:-:S04]  /*c550*/  IMAD.WIDE.U32 R6, P0, R5, R15, R6 ;  /* 0x0000000f05067225 */ /* 0x000fc80007800006 */
[----:B------:R-:W-:-:S04]  /*c560*/  IMAD.WIDE.U32 R4, R5, R14, RZ ;  /* 0x0000000e05047225 */ /* 0x000fc800078e00ff */
[----:B------:R-:W-:Y:S01]  /*c570*/  IMAD.MOV.U32 R4, RZ, RZ, R7 ;  /* 0x000000ffff047224 */ /* 0x000fe200078e0007 */
[----:B------:R-:W-:Y:S02]  /*c580*/  IADD3 RZ, P1, R5, R6, RZ ;  /* 0x0000000605ff7210 */ /* 0x000fe40007f3e0ff */
[----:B------:R-:W-:-:S03]  /*c590*/  IADD3.X R5, RZ, RZ, RZ, P0, !PT ;  /* 0x000000ffff057210 */ /* 0x000fc600007fe4ff */
[----:B------:R-:W-:-:S08]  /*c5a0*/  IMAD.WIDE.U32.X R4, R27, R15, R4, P1 ;  /* 0x0000000f1b047225 */ /* 0x000fd000008e0404 */
.L_x_333:
[----:B------:R-:W-:Y:S02]  /*c5b0*/  SHF.R.U64 R25, R4, R25, R5 ;  /* 0x0000001904197219 */ /* 0x000fe40000001205 */
[----:B------:R-:W-:Y:S02]  /*c5c0*/  LOP3.LUT R4, R23, R12, RZ, 0xc0, !PT ;  /* 0x0000000c17047212 */ /* 0x000fe400078ec0ff */
[----:B------:R-:W-:Y:S02]  /*c5d0*/  IADD3 R5, -R25, RZ, RZ ;  /* 0x000000ff19057210 */ /* 0x000fe40007ffe1ff */
[----:B------:R-:W-:Y:S01]  /*c5e0*/  LOP3.LUT R26, R26, R11, RZ, 0xc0, !PT ;  /* 0x0000000b1a1a7212 */ /* 0x000fe200078ec0ff */
[----:B------:R-:W-:Y:S02]  /*c5f0*/  IMAD R4, R9, R25, R4 ;  /* 0x0000001909047224 */ /* 0x000fe400078e0204 */
[----:B-1----:R-:W-:Y:S02]  /*c600*/  IMAD R21, R5, R24, R21 ;  /* 0x0000001805157224 */ /* 0x002fe400078e0215 */
[----:B---3--:R-:W-:Y:S01]  /*c610*/  IMAD R22, R4, R22, R13 ;  /* 0x0000001604167224 */ /* 0x008fe200078e020d */
[----:B------:R-:W-:Y:S01]  /*c620*/  MOV R4, 0x1 ;  /* 0x0000000100047802 */ /* 0x000fe20000000f00 */
[----:B--2---:R-:W-:-:S02]  /*c630*/  IMAD R5, R21, R20, R26 ;  /* 0x0000001415057224 */ /* 0x004fc400078e021a */
[----:B------:R-:W-:-:S03]  /*c640*/  IMAD.MOV.U32 R20, RZ, RZ, R19 ;  /* 0x000000ffff147224 */ /* 0x000fc600078e0013 */
[----:B------:R-:W-:Y:S02]  /*c650*/  SEL R21, R5, R22, !P2 ;  /* 0x0000001605157207 */ /* 0x000fe40005000000 */
[----:B------:R-:W-:-:S07]  /*c660*/  SEL R22, R22, R5, !P2 ;  /* 0x0000000516167207 */ /* 0x000fce0005000000 */
.L_x_331:
[----:B------:R-:W-:-:S13]  /*c670*/  LOP3.LUT P0, RZ, R4, 0xff, RZ, 0xc0, !PT ;  /* 0x000000ff04ff7812 */ /* 0x000fda000780c0ff */
[----:B------:R-:W-:Y:S05]  /*c680*/  @P0 BRA `(.L_x_334) ;  /* 0xfffffff000580947 */ /* 0x000fea000383ffff */
.L_x_302:
[----:B------:R-:W-:-:S13]  /*c690*/  ELECT P0, URZ, PT ;  /* 0x00000000003f782f */ /* 0x000fda0003800000 */
[----:B------:R-:W-:Y:S05]  /*c6a0*/  @!P0 BRA `(.L_x_14) ;  /* 0x0000001000908947 */ /* 0x000fea0003800000 */
[----:B------:R-:W-:-:S04]  /*c6b0*/  LOP3.LUT R18, R18, 0x2, RZ, 0xfc, !PT ;  /* 0x0000000212127812 */ /* 0x000fc800078efcff */
[----:B------:R-:W-:-:S13]  /*c6c0*/  ISETP.NE.AND P1, PT, R18, 0x3, PT ;  /* 0x000000031200780c */ /* 0x000fda0003f25270 */
[----:B------:R-:W-:Y:S05]  /*c6d0*/  @!P1 BRA `(.L_x_335) ;  /* 0x0000000000049947 */ /* 0x000fea0003800000 */
[----:B------:R-:W-:Y:S01]  /*c6e0*/  BPT.TRAP 0x1 ;  /* 0x000000040000795c */ /* 0x000fe20000300000 */
.L_x_335:
[----:B------:R-:W-:Y:S02]  /*c6f0*/  MOV R2, 0x400 ;  /* 0x0000040000027802 */ /* 0x000fe40000000f00 */
[----:B-1---5:R-:W-:Y:S02]  /*c700*/  MOV R3, UR36 ;  /* 0x0000002400037c02 */ /* 0x022fe40008000f00 */
[----:B------:R-:W-:Y:S02]  /*c710*/  SHF.L.U32 R0, R8, 0x1f, RZ ;  /* 0x0000001f08007819 */ /* 0x000fe400000006ff */
[----:B------:R-:W-:-:S04]  /*c720*/  LEA R3, R3, R2, 0x18 ;  /* 0x0000000203037211 */ /* 0x000fc800078ec0ff */
[----:B------:R-:W1:Y:S02]  /*c730*/  SYNCS.PHASECHK.TRANS64.TRYWAIT P0, [R3+URZ+0x80], R0 ;  /* 0x00008000030075a7 */ /* 0x000e64000800017f */
[----:B-1----:R-:W-:Y:S05]  /*c740*/  @!P0 BRA `(.L_x_336) ;  /* 0x0000001400688947 */ /* 0x002fea0003800000 */
.L_x_371:
[----:B------:R-:W-:Y:S05]  /*c750*/  @!P1 BRA `(.L_x_337) ;  /* 0x0000000000049947 */ /* 0x000fea0003800000 */
[----:B------:R-:W-:Y:S01]  /*c760*/  BPT.TRAP 0x1 ;  /* 0x000000040000795c */ /* 0x000fe20000300000 */
.L_x_337:
[----:B------:R-:W1:Y:S02]  /*c770*/  SYNCS.PHASECHK.TRANS64.TRYWAIT P0, [R3+URZ+0x88], R0 ;  /* 0x00008800030075a7 */ /* 0x000e64000800017f */
[----:B-1----:R-:W-:Y:S05]  /*c780*/  @!P0 BRA `(.L_x_338) ;  /* 0x00000014006c8947 */ /* 0x002fea0003800000 */
.L_x_372:
[----:B------:R-:W-:Y:S05]  /*c790*/  @!P1 BRA `(.L_x_339) ;  /* 0x0000000000049947 */ /* 0x000fea0003800000 */
[----:B------:R-:W-:Y:S01]  /*c7a0*/  BPT.TRAP 0x1 ;  /* 0x000000040000795c */ /* 0x000fe20000300000 */
.L_x_339:
[----:B------:R-:W1:Y:S02]  /*c7b0*/  SYNCS.PHASECHK.TRANS64.TRYWAIT P0, [R3+URZ+0x90], R0 ;  /* 0x00009000030075a7 */ /* 0x000e64000800017f */
[----:B-1----:R-:W-:Y:S05]  /*c7c0*/  @!P0 BRA `(.L_x_340) ;  /* 0x0000001400708947 */ /* 0x002fea0003800000 */
.L_x_373:
[----:B------:R-:W-:Y:S05]  /*c7d0*/  @!P1 BRA `(.L_x_341) ;  /* 0x0000000000049947 */ /* 0x000fea0003800000 */
[----:B------:R-:W-:Y:S01]  /*c7e0*/  BPT.TRAP 0x1 ;  /* 0x000000040000795c */ /* 0x000fe20000300000 */
.L_x_341:
[----:B------:R-:W-:-:S07]  /*c7f0*/  SHF.L.U32 R8, R8, 0x1f, RZ ;  /* 0x0000001f08087819 */ /* 0x000fce00000006ff */
.L_x_342:
[----:B------:R1:W1:Y:S02]  /*c800*/  SYNCS.PHASECHK.TRANS64.TRYWAIT P0, [R3+URZ+0x98], R8 ;  /* 0x00009808030075a7 */ /* 0x000264000800017f */
[----:B-1----:R-:W-:Y:S05]  /*c810*/  @!P0 NANOSLEEP.SYNCS 0x989680 ;  /* 0x009896800000895d */ /* 0x002fea0003900000 */
[----:B------:R-:W1:Y:S02]  /*c820*/  @!P0 SYNCS.PHASECHK.TRANS64 P0, [R3+URZ+0x98], R8 ;  /* 0x00009808030085a7 */ /* 0x000e64000800007f */
[----:B-1----:R-:W-:Y:S05]  /*c830*/  @P0 BRA `(.L_x_14) ;  /* 0x00000010002c0947 */ /* 0x002fea0003800000 */
[----:B------:R-:W-:Y:S05]  /*c840*/  BRA `(.L_x_342) ;  /* 0xfffffffc00ec7947 */ /* 0x000fea000383ffff */
.L_x_297:
[----:B------:R-:W-:Y:S01]  /*c850*/  LOP3.LUT P0, RZ, R10, 0xff, RZ, 0xc0, !PT ;  /* 0x000000ff0aff7812 */ /* 0x000fe2000780c0ff */
[----:B------:R-:W-:Y:S01]  /*c860*/  IMAD.MOV.U32 R13, RZ, RZ, RZ ;  /* 0x000000ffff0d7224 */ /* 0x000fe200078e00ff */
[----:B------:R-:W-:-:S11]  /*c870*/  MOV R3, 0x1 ;  /* 0x0000000100037802 */ /* 0x000fd60000000f00 */
[----:B------:R-:W-:Y:S05]  /*c880*/  @!P0 BRA `(.L_x_343) ;  /* 0x0000000c001c8947 */ /* 0x000fea0003800000 */
[----:B------:R-:W2:Y:S01]  /*c890*/  LDC R3, c[0x0][0x28c] ;  /* 0x0000a300ff037b82 */ /* 0x000ea20000000800 */
[----:B------:R-:W-:Y:S01]  /*c8a0*/  ULDC UR7, c[0x0][0x900] ;  /* 0x0002400000077ab9 */ /* 0x000fe20000000800 */
[----:B------:R-:W-:Y:S01]  /*c8b0*/  UMOV UR8, 0xffffffff ;  /* 0xffffffff00087882 */ /* 0x000fe20000000000 */
[----:B------:R-:W-:Y:S01]  /*c8c0*/  BSSY B0, `(.L_x_343) ;  /* 0x00000c3000007945 */ /* 0x000fe20003800000 */
[----:B-1----:R-:W-:Y:S01]  /*c8d0*/  USHF.L.U32 UR4, UR36, 0x6, URZ ;  /* 0x0000000624047899 */ /* 0x002fe2000800063f */
[----:B------:R-:W-:Y:S01]  /*c8e0*/  MOV R11, 0x1 ;  /* 0x00000001000b7802 */ /* 0x000fe20000000f00 */
[----:B------:R-:W-:Y:S01]  /*c8f0*/  USHF.L.U32 UR5, UR36, 0xc, URZ ;  /* 0x0000000c24057899 */ /* 0x000fe2000800063f */
[----:B------:R-:W-:Y:S01]  /*c900*/  LOP3.LUT R10, R19, 0x2, RZ, 0xfc, !PT ;  /* 0x00000002130a7812 */ /* 0x000fe200078efcff */
[----:B------:R-:W-:Y:S01]  /*c910*/  USHF.L.U32 UR8, UR8, UR7, URZ ;  /* 0x0000000708087299 */ /* 0x000fe2000800063f */
[----:B------:R-:W-:Y:S01]  /*c920*/  MOV R13, RZ ;  /* 0x000000ff000d7202 */ /* 0x000fe20000000f00 */
[----:B------:R-:W-:Y:S01]  /*c930*/  ULDC UR6, c[0x0][0x8a8] ;  /* 0x00022a0000067ab9 */ /* 0x000fe20000000800 */
[----:B------:R-:W-:Y:S01]  /*c940*/  UMOV UR9, 0x1 ;  /* 0x0000000100097882 */ /* 0x000fe20000000000 */
[----:B------:R-:W-:-:S02]  /*c950*/  ULOP3.LUT UR4, UR4, 0x40, URZ, 0xc0, !UPT ;  /* 0x0000004004047892 */ /* 0x000fc4000f8ec03f */
[----:B------:R-:W-:Y:S02]  /*c960*/  ULOP3.LUT UR5, UR5, 0x1000, URZ, 0xc0, !UPT ;  /* 0x0000100005057892 */ /* 0x000fe4000f8ec03f */
[----:B------:R-:W-:Y:S02]  /*c970*/  UIADD3 UR17, UR6, -0x1, URZ ;  /* 0xffffffff06117890 */ /* 0x000fe4000fffe03f */
[----:B------:R-:W-:Y:S02]  /*c980*/  USHF.L.U32 UR19, UR9, UR7, URZ ;  /* 0x0000000709137299 */ /* 0x000fe4000800063f */
[----:B------:R-:W-:Y:S01]  /*c990*/  ULOP3.LUT UR18, URZ, UR8, URZ, 0x33, !UPT ;  /* 0x000000083f127292 */ /* 0x000fe2000f8e333f */
[----:B------:R-:W-:Y:S01]  /*c9a0*/  ULDC.64 UR22, c[0x0][0x198] ;  /* 0x0000660000167ab9 */ /* 0x000fe20000000a00 */
[----:B--2---:R-:W-:-:S04]  /*c9b0*/  IADD3 R3, R3, 0x3f, RZ ;  /* 0x0000003f03037810 */ /* 0x004fc80007ffe0ff */
[----:B------:R-:W-:-:S04]  /*c9c0*/  SHF.R.S32.HI R4, RZ, 0x1f, R3 ;  /* 0x0000001fff047819 */ /* 0x000fc80000011403 */
[----:B------:R-:W-:Y:S01]  /*c9d0*/  LEA.HI R4, R4, R3, RZ, 0x6 ;  /* 0x0000000304047211 */ /* 0x000fe200078f30ff */
[----:B------:R-:W-:-:S03]  /*c9e0*/  IMAD.MOV.U32 R3, RZ, RZ, 0x1 ;  /* 0x00000001ff037424 */ /* 0x000fc600078e00ff */
[----:B------:R-:W-:-:S04]  /*c9f0*/  SHF.R.S32.HI R8, RZ, 0x6, R4 ;  /* 0x00000006ff087819 */ /* 0x000fc80000011404 */
[----:B------:R-:W-:-:S07]  /*ca00*/  IADD3 R9, R8, 0x1, RZ ;  /* 0x0000000108097810 */ /* 0x000fce0007ffe0ff */
.L_x_354:
[----:B------:R-:W-:-:S03]  /*ca10*/  UMOV UR6, 0xffffffff ;  /* 0xffffffff00067882 */ /* 0x000fc60000000000 */
[----:B------:R-:W-:Y:S05]  /*ca20*/  BRA.DIV UR6, `(.L_x_344) ;  /* 0x0000001206ec7947 */ /* 0x000fea000b800000 */
[----:B------:R-:W-:-:S13]  /*ca30*/  ELECT P6, URZ, PT ;  /* 0x00000000003f782f */ /* 0x000fda00038c0000 */
.L_x_376:
[----:B------:R-:W1:Y:S01]  /*ca40*/  LDC R4, c[0x0][0x28c] ;  /* 0x0000a300ff047b82 */ /* 0x000e620000000800 */
[----:B------:R-:W-:Y:S01]  /*ca50*/  BSSY B1, `(.L_x_345) ;  /* 0x0000038000017945 */ /* 0x000fe20003800000 */
[----:B-1----:R-:W-:-:S13]  /*ca60*/  ISETP.LT.OR P6, PT, R4, 0x1, !P6 ;  /* 0x000000010400780c */ /* 0x002fda00077c1670 */
[----:B------:R-:W-:Y:S05]  /*ca70*/  @P6 BRA `(.L_x_346) ;  /* 0x0000000000d46947 */ /* 0x000fea0003800000 */
[----:B------:R-:W-:Y:S01]  /*ca80*/  LEA R21, R21, UR4, 0x7 ;  /* 0x0000000415157c11 */ /* 0x000fe2000f8e38ff */
[----:B------:R-:W-:Y:S01]  /*ca90*/  IMAD.SHL.U32 R22, R22, 0x80, RZ ;  /* 0x0000008016167824 */ /* 0x000fe200078e00ff */
[----:B------:R-:W-:Y:S01]  /*caa0*/  MOV R18, RZ ;  /* 0x000000ff00127202 */ /* 0x000fe20000000f00 */
[----:B------:R-:W-:Y:S01]  /*cab0*/  IMAD.MOV.U32 R5, RZ, RZ, R3 ;  /* 0x000000ffff057224 */ /* 0x000fe200078e0003 */
[----:B------:R-:W-:Y:S02]  /*cac0*/  MOV R4, R9 ;  /* 0x0000000900047202 */ /* 0x000fe40000000f00 */
[----:B------:R-:W-:-:S07]  /*cad0*/  MOV R6, R13 ;  /* 0x0000000d00067202 */ /* 0x000fce0000000f00 */
.L_x_349:
[----:B------:R-:W1:Y:S01]  /*cae0*/  S2R R12, SR_CgaCtaId ;  /* 0x00000000000c7919 */ /* 0x000e620000008800 */
[----:B------:R-:W-:Y:S02]  /*caf0*/  MOV R7, 0x400 ;  /* 0x0000040000077802 */ /* 0x000fe40000000f00 */
[----:B------:R-:W-:Y:S02]  /*cb00*/  LOP3.LUT P1, RZ, R0, 0x7f, RZ, 0xc0, !PT ;  /* 0x0000007f00ff7812 */ /* 0x000fe4000782c0ff */
[----:B-1----:R-:W-:Y:S02]  /*cb10*/  LEA R15, R12, R7, 0x18 ;  /* 0x000000070c0f7211 */ /* 0x002fe400078ec0ff */
[----:B------:R-:W-:-:S09]  /*cb20*/  SHF.L.U32 R7, R5, 0x1f, RZ ;  /* 0x0000001f05077819 */ /* 0x000fd200000006ff */
[----:B------:R-:W1:Y:S01]  /*cb30*/  @!P1 LDC R12, c[0x0][0x500] ;  /* 0x00014000ff0c9b82 */ /* 0x000e620000000800 */
[----:B------:R-:W-:-:S04]  /*cb40*/  LEA R14, R6, R15, 0x3 ;  /* 0x0000000f060e7211 */ /* 0x000fc800078e18ff */
[----:B------:R-:W2:Y:S02]  /*cb50*/  SYNCS.PHASECHK.TRANS64.TRYWAIT P0, [R14+URZ+0x30], R7 ;  /* 0x000030070e0075a7 */ /* 0x000ea4000800017f */
[----:B--2---:R-:W-:Y:S05]  /*cb60*/  @!P0 BRA `(.L_x_347) ;  /* 0x0000001000bc8947 */ /* 0x004fea0003800000 */
.L_x_377:
[----:B--2---:R-:W-:Y:S01]  /*cb70*/  PRMT R7, R10, 0x9910, RZ ;  /* 0x000099100a077816 */ /* 0x004fe200000000ff */
[----:B-1----:R1:W-:Y:S03]  /*cb80*/  @!P1 SYNCS.ARRIVE.TRANS64 RZ, [R14+URZ], R12 ;  /* 0x0000000c0eff99a7 */ /* 0x0023e6000800003f */
[----:B------:R-:W-:-:S13]  /*cb90*/  ISETP.NE.AND P0, PT, R7, 0x2, PT ;  /* 0x000000020700780c */ /* 0x000fda0003f05270 */
[----:B-1----:R-:W-:Y:S05]  /*cba0*/  @P0 BRA `(.L_x_348) ;  /* 0x0000000000040947 */ /* 0x002fea0003800000 */
[----:B------:R-:W-:Y:S01]  /*cbb0*/  BPT.TRAP 0x1 ;  /* 0x000000040000795c */ /* 0x000fe20000300000 */
.L_x_348:
[C---:B------:R-:W-:Y:S01]  /*cbc0*/  IMAD R12, R6.reuse, 0x4000, R15 ;  /* 0x00004000060c7824 */ /* 0x040fe200078e020f */
[----:B------:R-:W-:Y:S01]  /*cbd0*/  LEA R7, R6, UR5, 0xd ;  /* 0x0000000506077c11 */ /* 0x000fe2000f8e68ff */
[----:B------:R-:W-:Y:S01]  /*cbe0*/  VIADD R4, R4, 0xffffffff ;  /* 0xffffffff04047836 */ /* 0x000fe20000000000 */
[----:B------:R-:W-:Y:S01]  /*cbf0*/  R2UR UR9, R14 ;  /* 0x000000000e0972ca */ /* 0x000fe200000e0000 */
[----:B------:R-:W-:Y:S01]  /*cc00*/  UIADD3 UR6, UP0, UR22, 0xf0, URZ ;  /* 0x000000f016067890 */ /* 0x000fe2000ff1e03f */
[----:B------:R-:W-:Y:S01]  /*cc10*/  LEA R7, R7, R15, 0x1 ;  /* 0x0000000f07077211 */ /* 0x000fe200078e08ff */
[----:B------:R-:W-:Y:S01]  /*cc20*/  UIADD3 UR24, UP1, UR22, 0x1f0, URZ ;  /* 0x000001f016187890 */ /* 0x000fe2000ff3e03f */
[----:B------:R-:W-:Y:S01]  /*cc30*/  R2UR UR7, R12 ;  /* 0x000000000c0772ca */ /* 0x000fe200000e0000 */
[----:B------:R-:W-:Y:S01]  /*cc40*/  UMOV UR14, 0x0 ;  /* 0x00000000000e7882 */ /* 0x000fe20000000000 */
[----:B------:R-:W-:Y:S01]  /*cc50*/  R2UR UR8, R7 ;  /* 0x00000000070872ca */ /* 0x000fe200000e0000 */
[----:B------:R-:W-:Y:S01]  /*cc60*/  UIADD3.X UR25, URZ, UR23, URZ, UP1, !UPT ;  /* 0x000000173f197290 */ /* 0x000fe20008ffe43f */
[----:B------:R-:W-:Y:S01]  /*cc70*/  R2UR UR11, R22 ;  /* 0x00000000160b72ca */ /* 0x000fe200000e0000 */
[----:B------:R-:W-:Y:S01]  /*cc80*/  UMOV UR15, 0x10000000 ;  /* 0x10000000000f7882 */ /* 0x000fe20000000000 */
[----:B------:R-:W-:Y:S01]  /*cc90*/  R2UR UR10, R18 ;  /* 0x00000000120a72ca */ /* 0x000fe200000e0000 */
[----:B------:R-:W-:Y:S01]  /*cca0*/  UMOV UR21, 0x30000 ;  /* 0x0003000000157882 */ /* 0x000fe20000000000 */
[----:B------:R-:W-:-:S02]  /*ccb0*/  R2UR UR12, R20 ;  /* 0x00000000140c72ca */ /* 0x000fc400000e0000 */
[----:B------:R-:W-:Y:S02]  /*ccc0*/  R2UR UR20, R21 ;  /* 0x00000000151472ca */ /* 0x000fe400000e0000 */
[----:B------:R-:W-:Y:S01]  /*ccd0*/  ISETP.GT.AND P1, PT, R4, 0x1, PT ;  /* 0x000000010400780c */ /* 0x000fe20003f24270 */
[----:B------:R-:W-:Y:S01]  /*cce0*/  UIADD3 UR13, UR7, 0x8400, URZ ;  /* 0x00008400070d7890 */ /* 0x000fe2000fffe03f */
[----:B------:R-:W-:Y:S01]  /*ccf0*/  IADD3 R6, R6, 0x1, RZ ;  /* 0x0000000106067810 */ /* 0x000fe20007ffe0ff */
[----:B------:R-:W-:Y:S01]  /*cd00*/  UIADD3.X UR7, URZ, UR23, URZ, UP0, !UPT ;  /* 0x000000173f077290 */ /* 0x000fe200087fe43f */
[----:B------:R-:W-:Y:S01]  /*cd10*/  IADD3 R18, R18, 0x40, RZ ;  /* 0x0000004012127810 */ /* 0x000fe20007ffe0ff */
[----:B------:R-:W-:Y:S01]  /*cd20*/  UIADD3 UR16, UR8, 0x20400, URZ ;  /* 0x0002040008107890 */ /* 0x000fe2000fffe03f */
[----:B------:R-:W-:Y:S02]  /*cd30*/  ISETP.NE.AND P0, PT, R6, 0x6, PT ;  /* 0x000000060600780c */ /* 0x000fe40003f05270 */
[----:B------:R-:W-:-:S02]  /*cd40*/  UMOV UR8, UR13 ;  /* 0x0000000d00087c82 */ /* 0x000fc40008000000 */
[----:B------:R-:W-:Y:S02]  /*cd50*/  SEL R12, RZ, 0x1, P0 ;  /* 0x00000001ff0c7807 */ /* 0x000fe40000000000 */
[----:B------:R1:W-:Y:S01]  /*cd60*/  UTMALDG.3D [UR8], [UR6], desc[UR14] ;  /* 0x00000e08060075b4 */ /* 0x0003e20008011000 */
[----:B------:R-:W-:Y:S02]  /*cd70*/  SEL R6, R6, RZ, P0 ;  /* 0x000000ff06067207 */ /* 0x000fe40000000000 */
[----:B------:R-:W-:Y:S01]  /*cd80*/  LOP3.LUT R5, R5, R12, RZ, 0x3c, !PT ;  /* 0x0000000c05057212 */ /* 0x000fe200078e3cff */
[----:B-1----:R-:W-:Y:S01]  /*cd90*/  UMOV UR8, UR16 ;  /* 0x0000001000087c82 */ /* 0x002fe20008000000 */
[----:B------:R-:W-:Y:S02]  /*cda0*/  UMOV UR11, UR20 ;  /* 0x00000014000b7c82 */ /* 0x000fe40008000000 */
[----:B------:R1:W-:Y:S02]  /*cdb0*/  UTMALDG.3D.MULTICAST [UR8], [UR24], UR21, desc[UR14] ;  /* 0x00000e08180073b4 */ /* 0x0003e40008011815 */
[----:B-1----:R-:W-:Y:S05]  /*cdc0*/  @P1 BRA `(.L_x_349) ;  /* 0xfffffffc00441947 */ /* 0x002fea000383ffff */
.L_x_346:
[----:B------:R-:W-:Y:S05]  /*cdd0*/  BSYNC B1 ;  /* 0x0000000000017941 */ /* 0x000fea0003800000 */
.L_x_345:
[----:B------:R-:W-:Y:S01]  /*cde0*/  LOP3.LUT P1, RZ, R11, 0xff, RZ, 0xc0, !PT ;  /* 0x000000ff0bff7812 */ /* 0x000fe2000782c0ff */
[----:B------:R-:W-:Y:S01]  /*cdf0*/  ULDC.64 UR6, c[0x0][0x8f8] ;  /* 0x00023e0000067ab9 */ /* 0x000fe20000000a00 */
[C---:B------:R-:W-:Y:S01]  /*ce00*/  IADD3 R13, R8.reuse, R13, RZ ;  /* 0x0000000d080d7210 */ /* 0x040fe20007ffe0ff */
[----:B------:R-:W-:Y:S01]  /*ce10*/  BSSY B1, `(.L_x_350) ;  /* 0x000006b000017945 */ /* 0x000fe20003800000 */
[C---:B------:R-:W-:Y:S01]  /*ce20*/  ISETP.GE.U32.AND P2, PT, R8.reuse, 0x6, PT ;  /* 0x000000060800780c */ /* 0x040fe20003f46070 */
[----:B------:R-:W-:Y:S01]  /*ce30*/  IMAD.MOV.U32 R22, RZ, RZ, -0x1 ;  /* 0xffffffffff167424 */ /* 0x000fe200078e00ff */
[----:B------:R-:W-:Y:S02]  /*ce40*/  ISETP.GT.U32.AND P0, PT, R13, 0x5, PT ;  /* 0x000000050d00780c */ /* 0x000fe40003f04070 */
[----:B------:R-:W-:Y:S02]  /*ce50*/  MOV R21, 0xffffffff ;  /* 0xffffffff00157802 */ /* 0x000fe40000000f00 */
[----:B------:R-:W-:-:S02]  /*ce60*/  ISETP.LT.U32.AND P0, PT, R8, 0x6, P0 ;  /* 0x000000060800780c */ /* 0x000fc40000701070 */
[----:B------:R-:W-:Y:S01]  /*ce70*/  MOV R20, 0xffffffff ;  /* 0xffffffff00147802 */ /* 0x000fe20000000f00 */
[----:B------:R-:W1:Y:S01]  /*ce80*/  @P1 S2R R5, SR_CgaCtaId ;  /* 0x0000000000051919 */ /* 0x000e620000008800 */
[----:B------:R-:W-:Y:S02]  /*ce90*/  @P1 MOV R4, 0x400 ;  /* 0x0000040000041802 */ /* 0x000fe40000000f00 */
[----:B------:R-:W-:Y:S02]  /*cea0*/  PRMT R11, RZ, 0x7610, R11 ;  /* 0x00007610ff0b7816 */ /* 0x000fe4000000000b */
[----:B-1----:R-:W-:Y:S01]  /*ceb0*/  @P1 LEA R6, R5, R4, 0x18 ;  /* 0x0000000405061211 */ /* 0x002fe200078ec0ff */
[----:B------:R-:W-:Y:S01]  /*cec0*/  IMAD.WIDE.U32 R4, R13, -0x55555555, RZ ;  /* 0xaaaaaaab0d047825 */ /* 0x000fe200078e00ff */
[----:B------:R-:W-:Y:S02]  /*ced0*/  SEL R4, RZ, 0x1, !P0 ;  /* 0x00000001ff047807 */ /* 0x000fe40004000000 */
[----:B------:R1:W-:Y:S01]  /*cee0*/  @P1 SYNCS.ARRIVE.TRANS64.A1T0 RZ, [R6+URZ+0xa8], RZ ;  /* 0x0000a8ff06ff19a7 */ /* 0x0003e2000810003f */
[----:B------:R-:W-:-:S02]  /*cef0*/  IADD3 R16, P1, R16, UR38, RZ ;  /* 0x0000002610107c10 */ /* 0x000fc4000ff3e0ff */
[----:B------:R-:W-:Y:S02]  /*cf00*/  LOP3.LUT R3, R3, R4, RZ, 0x3c, !PT ;  /* 0x0000000403037212 */ /* 0x000fe400078e3cff */
[----:B------:R-:W-:Y:S02]  /*cf10*/  IADD3.X R17, R17, UR37, RZ, P1, !PT ;  /* 0x0000002511117c10 */ /* 0x000fe40008ffe4ff */
[----:B------:R-:W-:Y:S02]  /*cf20*/  ISETP.GE.U32.AND P0, PT, R16, UR6, PT ;  /* 0x0000000610007c0c */ /* 0x000fe4000bf06070 */
[----:B-1----:R-:W-:Y:S02]  /*cf30*/  SHF.R.U32.HI R6, RZ, 0x2, R5 ;  /* 0x00000002ff067819 */ /* 0x002fe40000011605 */
[----:B------:R-:W-:Y:S02]  /*cf40*/  ISETP.GE.U32.AND.EX P0, PT, R17, UR7, PT, P0 ;  /* 0x0000000711007c0c */ /* 0x000fe4000bf06100 */
[----:B------:R-:W-:Y:S01]  /*cf50*/  @P2 LOP3.LUT R3, R3, 0x1, R6, 0x78, !PT ;  /* 0x0000000103032812 */ /* 0x000fe200078e7806 */
[----:B------:R-:W-:Y:S01]  /*cf60*/  IMAD R13, R6, -0x6, R13 ;  /* 0xfffffffa060d7824 */ /* 0x000fe200078e020d */
[----:B------:R-:W-:-:S09]  /*cf70*/  PRMT R4, RZ, 0x7610, R4 ;  /* 0x00007610ff047816 */ /* 0x000fd20000000004 */
[----:B------:R-:W-:Y:S05]  /*cf80*/  @P0 BRA `(.L_x_351) ;  /* 0x00000004004c0947 */ /* 0x000fea0003800000 */
[----:B------:R-:W1:Y:S01]  /*cf90*/  S2R R14, SR_CTAID.X ;  /* 0x00000000000e7919 */ /* 0x000e620000002500 */
[----:B------:R-:W-:Y:S01]  /*cfa0*/  ULDC.64 UR6, c[0x0][0x8d0] ;  /* 0x0002340000067ab9 */ /* 0x000fe20000000a00 */
[----:B------:R-:W2:Y:S01]  /*cfb0*/  LDC R15, c[0x0][0x144] ;  /* 0x00005100ff0f7b82 */ /* 0x000ea20000000800 */
[----:B------:R-:W-:Y:S01]  /*cfc0*/  ISETP.NE.U32.AND P0, PT, RZ, UR6, PT ;  /* 0x00000006ff007c0c */ /* 0x000fe2000bf05070 */
[----:B------:R-:W3:Y:S01]  /*cfd0*/  S2R R12, SR_CTAID.Y ;  /* 0x00000000000c7919 */ /* 0x000ee20000002600 */
[----:B------:R-:W-:Y:S01]  /*cfe0*/  ULDC UR8, c[0x0][0x150] ;  /* 0x0000540000087ab9 */ /* 0x000fe20000000800 */
[----:B------:R-:W-:Y:S01]  /*cff0*/  ULDC UR9, c[0x0][0x8d8] ;  /* 0x0002360000097ab9 */ /* 0x000fe20000000800 */
[----:B------:R-:W-:Y:S01]  /*d000*/  ISETP.NE.AND.EX P0, PT, RZ, UR7, PT, P0 ;  /* 0x00000007ff007c0c */ /* 0x000fe2000bf05300 */
[----:B------:R-:W-:Y:S01]  /*d010*/  IMAD.MOV.U32 R4, RZ, RZ, R16 ;  /* 0x000000ffff047224 */ /* 0x000fe200078e0010 */
[----:B-1----:R-:W-:-:S05]  /*d020*/  I2FP.F32.U32 R5, R14 ;  /* 0x0000000e00057245 */ /* 0x002fca0000201000 */
[----:B------:R-:W-:Y:S01]  /*d030*/  FMUL R18, R5, UR8 ;  /* 0x0000000805127c20 */ /* 0x000fe20008400000 */
[----:B------:R-:W-:-:S05]  /*d040*/  MOV R5, R17 ;  /* 0x0000001100057202 */ /* 0x000fca0000000f00 */
[----:B---3--:R-:W-:Y:S05]  /*d050*/  @!P0 BRA `(.L_x_352) ;  /* 0x0000000000288947 */ /* 0x008fea0003800000 */
[----:B------:R-:W-:Y:S02]  /*d060*/  ULDC UR8, c[0x0][0x8dc] ;  /* 0x0002370000087ab9 */ /* 0x000fe40000000800 */
[----:B------:R-:W-:-:S04]  /*d070*/  IADD3 R5, P0, R16, UR8, RZ ;  /* 0x0000000810057c10 */ /* 0x000fc8000ff1e0ff */
[----:B------:R-:W-:-:S05]  /*d080*/  IADD3.X R21, RZ, R17, RZ, P0, !PT ;  /* 0x00000011ff157210 */ /* 0x000fca00007fe4ff */
[----:B------:R-:W-:-:S04]  /*d090*/  IMAD.WIDE.U32 R6, R21, UR6, RZ ;  /* 0x0000000615067c25 */ /* 0x000fc8000f8e00ff */
[----:B------:R-:W-:-:S04]  /*d0a0*/  IMAD.WIDE.U32 R6, P0, R5, UR7, R6 ;  /* 0x0000000705067c25 */ /* 0x000fc8000f800006 */
[----:B------:R-:W-:Y:S01]  /*d0b0*/  IMAD.WIDE.U32 R4, R5, UR6, RZ ;  /* 0x0000000605047c25 */ /* 0x000fe2000f8e00ff */
[----:B------:R-:W-:-:S04]  /*d0c0*/  MOV R4, R7 ;  /* 0x0000000700047202 */ /* 0x000fc80000000f00 */
[----:B------:R-:W-:Y:S01]  /*d0d0*/  IADD3 RZ, P1, R5, R6, RZ ;  /* 0x0000000605ff7210 */ /* 0x000fe20007f3e0ff */
[----:B------:R-:W-:-:S04]  /*d0e0*/  IMAD.X R5, RZ, RZ, RZ, P0 ;  /* 0x000000ffff057224 */ /* 0x000fc800000e06ff */
[----:B------:R-:W-:-:S08]  /*d0f0*/  IMAD.WIDE.U32.X R4, R21, UR7, R4, P1 ;  /* 0x0000000715047c25 */ /* 0x000fd000088e0404 */
.L_x_352:
[--C-:B------:R-:W-:Y:S01]  /*d100*/  SHF.R.U64 R20, R4, UR9, R5.reuse ;  /* 0x0000000904147c19 */ /* 0x100fe20008001205 */
[----:B------:R-:W1:Y:S01]  /*d110*/  F2I.U32.TRUNC.NTZ R18, R18 ;  /* 0x0000001200127305 */ /* 0x000e62000020f000 */
[----:B------:R-:W-:Y:S01]  /*d120*/  SHF.R.U32.HI R4, RZ, UR9, R5 ;  /* 0x00000009ff047c19 */ /* 0x000fe20008011605 */
[----:B------:R-:W-:Y:S01]  /*d130*/  ULDC.64 UR6, c[0x0][0x8c8] ;  /* 0x0002320000067ab9 */ /* 0x000fe20000000a00 */
[----:B------:R-:W-:Y:S01]  /*d140*/  IADD3 R7, P0, RZ, -R20, RZ ;  /* 0x80000014ff077210 */ /* 0x000fe20007f1e0ff */
[----:B------:R-:W-:Y:S01]  /*d150*/  ULDC.64 UR8, c[0x0][0x8e8] ;  /* 0x00023a0000087ab9 */ /* 0x000fe20000000a00 */
[----:B------:R-:W3:Y:S02]  /*d160*/  LDC R21, c[0x0][0x148] ;  /* 0x00005200ff157b82 */ /* 0x000ee40000000800 */
[----:B------:R-:W-:Y:S02]  /*d170*/  IADD3.X R4, RZ, ~R4, RZ, P0, !PT ;  /* 0x80000004ff047210 */ /* 0x000fe400007fe4ff */
[----:B------:R-:W-:-:S03]  /*d180*/  ISETP.NE.U32.AND P0, PT, RZ, UR8, PT ;  /* 0x00000008ff007c0c */ /* 0x000fc6000bf05070 */
[----:B------:R-:W-:Y:S01]  /*d190*/  IMAD R6, R4, UR6, RZ ;  /* 0x0000000604067c24 */ /* 0x000fe2000f8e02ff */
[----:B------:R-:W-:Y:S01]  /*d1a0*/  ISETP.NE.AND.EX P0, PT, RZ, UR9, PT, P0 ;  /* 0x00000009ff007c0c */ /* 0x000fe2000bf05300 */
[----:B------:R-:W-:Y:S01]  /*d1b0*/  IMAD.WIDE.U32 R4, R7, UR6, R16 ;  /* 0x0000000607047c25 */ /* 0x000fe2000f8e0010 */
[----:B------:R-:W-:-:S03]  /*d1c0*/  ULDC UR6, c[0x0][0x8c0] ;  /* 0x0002300000067ab9 */ /* 0x000fc60000000800 */
[----:B------:R-:W-:Y:S01]  /*d1d0*/  IMAD R7, R7, UR7, R6 ;  /* 0x0000000707077c24 */ /* 0x000fe2000f8e0206 */
[----:B------:R-:W-:Y:S01]  /*d1e0*/  ULDC UR7, c[0x0][0x154] ;  /* 0x0000550000077ab9 */ /* 0x000fe20000000800 */
[----:B-1----:R-:W-:-:S03]  /*d1f0*/  IMAD.MOV R6, RZ, RZ, -R18 ;  /* 0x000000ffff067224 */ /* 0x002fc600078e0a12 */
[----:B------:R-:W-:Y:S01]  /*d200*/  IADD3 R5, R5, R7, RZ ;  /* 0x0000000705057210 */ /* 0x000fe20007ffe0ff */
[----:B--2---:R-:W-:Y:S01]  /*d210*/  IMAD R14, R15, R6, R14 ;  /* 0x000000060f0e7224 */ /* 0x004fe200078e020e */
[----:B------:R-:W-:Y:S02]  /*d220*/  I2FP.F32.U32 R6, R12 ;  /* 0x0000000c00067245 */ /* 0x000fe40000201000 */
[--C-:B------:R-:W-:Y:S02]  /*d230*/  SHF.R.U64 R15, R4, UR6, R5.reuse ;  /* 0x00000006040f7c19 */ /* 0x100fe40008001205 */
[----:B------:R-:W-:Y:S01]  /*d240*/  SHF.R.U32.HI R4, RZ, UR6, R5 ;  /* 0x00000006ff047c19 */ /* 0x000fe20008011605 */
[----:B------:R-:W-:Y:S01]  /*d250*/  FMUL R6, R6, UR7 ;  /* 0x0000000706067c20 */ /* 0x000fe20008400000 */
[----:B------:R-:W-:Y:S02]  /*d260*/  ULDC UR6, c[0x0][0x8b0] ;  /* 0x00022c0000067ab9 */ /* 0x000fe40000000800 */
[--C-:B------:R-:W-:Y:S01]  /*d270*/  SHF.R.U32.HI R5, RZ, UR6, R4.reuse ;  /* 0x00000006ff057c19 */ /* 0x100fe20008011604 */
[----:B------:R1:W2:Y:S01]  /*d280*/  F2I.U32.TRUNC.NTZ R24, R6 ;  /* 0x0000000600187305 */ /* 0x0002a2000020f000 */
[----:B------:R-:W-:Y:S01]  /*d290*/  SHF.R.U64 R22, R15, UR6, R4 ;  /* 0x000000060f167c19 */ /* 0x000fe20008001204 */
[----:B------:R-:W-:-:S02]  /*d2a0*/  ULDC UR6, c[0x0][0x900] ;  /* 0x0002400000067ab9 */ /* 0x000fc40000000800 */
[--C-:B------:R-:W-:Y:S02]  /*d2b0*/  SHF.R.U32.HI R23, RZ, UR6, R5.reuse ;  /* 0x00000006ff177c19 */ /* 0x100fe40008011605 */
[----:B------:R-:W-:-:S03]  /*d2c0*/  SHF.R.U64 R18, R22, UR6, R5 ;  /* 0x0000000616127c19 */ /* 0x000fc60008001205 */
[----:B------:R-:W-:Y:S01]  /*d2d0*/  IMAD.MOV.U32 R5, RZ, RZ, R23 ;  /* 0x000000ffff057224 */ /* 0x000fe200078e0017 */
[----:B------:R-:W-:Y:S01]  /*d2e0*/  MOV R4, R18 ;  /* 0x0000001200047202 */ /* 0x000fe20000000f00 */
[----:B-1----:R-:W-:Y:S06]  /*d2f0*/  @!P0 BRA `(.L_x_353) ;  /* 0x0000000000288947 */ /* 0x002fec0003800000 */
[----:B------:R-:W-:Y:S02]  /*d300*/  ULDC UR6, c[0x0][0x8f4] ;  /* 0x00023d0000067ab9 */ /* 0x000fe40000000800 */
[----:B------:R-:W-:-:S04]  /*d310*/  IADD3 R5, P0, R18, UR6, RZ ;  /* 0x0000000612057c10 */ /* 0x000fc8000ff1e0ff */
[----:B------:R-:W-:-:S05]  /*d320*/  IADD3.X R23, RZ, R23, RZ, P0, !PT ;  /* 0x00000017ff177210 */ /* 0x000fca00007fe4ff */
[----:B------:R-:W-:-:S04]  /*d330*/  IMAD.WIDE.U32 R6, R23, UR8, RZ ;  /* 0x0000000817067c25 */ /* 0x000fc8000f8e00ff */
[----:B------:R-:W-:-:S04]  /*d340*/  IMAD.WIDE.U32 R6, P0, R5, UR9, R6 ;  /* 0x0000000905067c25 */ /* 0x000fc8000f800006 */
[----:B------:R-:W-:-:S04]  /*d350*/  IMAD.WIDE.U32 R4, R5, UR8, RZ ;  /* 0x0000000805047c25 */ /* 0x000fc8000f8e00ff */
[----:B------:R-:W-:Y:S01]  /*d360*/  IMAD.MOV.U32 R4, RZ, RZ, R7 ;  /* 0x000000ffff047224 */ /* 0x000fe200078e0007 */
[----:B------:R-:W-:Y:S02]  /*d370*/  IADD3 RZ, P1, R5, R6, RZ ;  /* 0x0000000605ff7210 */ /* 0x000fe40007f3e0ff */
[----:B------:R-:W-:-:S03]  /*d380*/  IADD3.X R5, RZ, RZ, RZ, P0, !PT ;  /* 0x000000ffff057210 */ /* 0x000fc600007fe4ff */
[----:B------:R-:W-:-:S08]  /*d390*/  IMAD.WIDE.U32.X R4, R23, UR9, R4, P1 ;  /* 0x0000000917047c25 */ /* 0x000fd000088e0404 */
.L_x_353:
[----:B------:R-:W-:Y:S01]  /*d3a0*/  ISETP.NE.AND P0, PT, R2, 0x1, PT ;  /* 0x000000010200780c */ /* 0x000fe20003f05270 */
[----:B------:R-:W-:Y:S01]  /*d3b0*/  ULDC UR6, c[0x0][0x8f0] ;  /* 0x00023c0000067ab9 */ /* 0x000fe20000000800 */
[----:B--2---:R-:W-:Y:S01]  /*d3c0*/  IADD3 R24, -R24, RZ, RZ ;  /* 0x000000ff18187210 */ /* 0x004fe20007ffe1ff */
[----:B------:R-:W-:Y:S01]  /*d3d0*/  ULDC UR7, c[0x0][0x8b8] ;  /* 0x00022e0000077ab9 */ /* 0x000fe20000000800 */
[----:B------:R-:W-:Y:S01]  /*d3e0*/  SHF.R.U64 R5, R4, UR6, R5 ;  /* 0x0000000604057c19 */ /* 0x000fe20008001205 */
[----:B------:R-:W-:Y:S01]  /*d3f0*/  ULDC UR6, c[0x0][0x8e0] ;  /* 0x0002380000067ab9 */ /* 0x000fe20000000800 */
[----:B------:R-:W-:Y:S01]  /*d400*/  LOP3.LUT R22, R22, UR18, RZ, 0xc0, !PT ;  /* 0x0000001216167c12 */ /* 0x000fe2000f8ec0ff */
[----:B------:R-:W-:Y:S01]  /*d410*/  IMAD.MOV.U32 R4, RZ, RZ, 0x1 ;  /* 0x00000001ff047424 */ /* 0x000fe200078e00ff */
[----:B------:R-:W-:Y:S02]  /*d420*/  IADD3 R7, -R5, RZ, RZ ;  /* 0x000000ff05077210 */ /* 0x000fe40007ffe1ff */
[----:B------:R-:W-:Y:S01]  /*d430*/  LOP3.LUT R15, R15, UR17, RZ, 0xc0, !PT ;  /* 0x000000110f0f7c12 */ /* 0x000fe2000f8ec0ff */
[----:B------:R-:W-:-:S02]  /*d440*/  IMAD R5, R5, UR19, R22 ;  /* 0x0000001305057c24 */ /* 0x000fc4000f8e0216 */
[----:B---3--:R-:W-:Y:S02]  /*d450*/  @P0 IMAD R14, R21, R24, R12 ;  /* 0x00000018150e0224 */ /* 0x008fe400078e020c */
[----:B------:R-:W-:Y:S01]  /*d460*/  IMAD R18, R7, UR6, R18 ;  /* 0x0000000607127c24 */ /* 0x000fe2000f8e0212 */
[----:B------:R-:W-:Y:S01]  /*d470*/  ULDC UR6, c[0x0][0x8a8] ;  /* 0x00022a0000067ab9 */ /* 0x000fe20000000800 */
[----:B------:R-:W-:Y:S02]  /*d480*/  IMAD R14, R5, UR7, R14 ;  /* 0x00000007050e7c24 */ /* 0x000fe4000f8e020e */
[----:B------:R-:W-:-:S05]  /*d490*/  IMAD R5, R18, UR6, R15 ;  /* 0x0000000612057c24 */ /* 0x000fca000f8e020f */
[----:B------:R-:W-:Y:S02]  /*d4a0*/  SEL R21, R5, R14, !P0 ;  /* 0x0000000e05157207 */ /* 0x000fe40004000000 */
[----:B------:R-:W-:-:S07]  /*d4b0*/  SEL R22, R14, R5, !P0 ;  /* 0x000000050e167207 */ /* 0x000fce0004000000 */
.L_x_351:
[----:B------:R-:W-:Y:S05]  /*d4c0*/  BSYNC B1 ;  /* 0x0000000000017941 */ /* 0x000fea0003800000 */
.L_x_350:
[----:B------:R-:W-:-:S13]  /*d4d0*/  LOP3.LUT P0, RZ, R4, 0xff, RZ, 0xc0, !PT ;  /* 0x000000ff04ff7812 */ /* 0x000fda000780c0ff */
[----:B------:R-:W-:Y:S05]  /*d4e0*/  @P0 BRA `(.L_x_354) ;  /* 0xfffffff400480947 */ /* 0x000fea000383ffff */
[----:B------:R-:W-:Y:S05]  /*d4f0*/  BSYNC B0 ;  /* 0x0000000000007941 */ /* 0x000fea0003800000 */
.L_x_343:
[----:B------:R-:W-:-:S03]  /*d500*/  UMOV UR6, 0xffffffff ;  /* 0xffffffff00067882 */ /* 0x000fc60000000000 */
[----:B------:R-:W-:Y:S05]  /*d510*/  BRA.DIV UR6, `(.L_x_355) ;  /* 0x0000000a06647947 */ /* 0x000fea000b800000 */
[----:B------:R-:W-:-:S13]  /*d520*/  ELECT P6, URZ, PT ;  /* 0x00000000003f782f */ /* 0x000fda00038c0000 */
.L_x_380:
[----:B------:R-:W-:Y:S05]  /*d530*/  @!P6 BRA `(.L_x_14) ;  /* 0x0000000000ece947 */ /* 0x000fea0003800000 */
[----:B------:R-:W-:-:S04]  /*d540*/  LOP3.LUT R19, R19, 0x2, RZ, 0xfc, !PT ;  /* 0x0000000213137812 */ /* 0x000fc800078efcff */
[----:B------:R-:W-:-:S13]  /*d550*/  ISETP.NE.AND P0, PT, R19, 0x3, PT ;  /* 0x000000031300780c */ /* 0x000fda0003f05270 */
[----:B------:R-:W-:Y:S05]  /*d560*/  @!P0 BRA `(.L_x_356) ;  /* 0x0000000000048947 */ /* 0x000fea0003800000 */
[----:B-1----:R-:W-:Y:S01]  /*d570*/  BPT.TRAP 0x1 ;  /* 0x000000040000795c */ /* 0x002fe20000300000 */
.L_x_356:
[----:B------:R-:W2:Y:S01]  /*d580*/  S2R R5, SR_CgaCtaId ;  /* 0x0000000000057919 */ /* 0x000ea20000008800 */
[----:B------:R-:W-:Y:S02]  /*d590*/  MOV R0, 0x400 ;  /* 0x0000040000007802 */ /* 0x000fe40000000f00 */
[----:B------:R-:W-:Y:S02]  /*d5a0*/  SHF.L.U32 R4, R3, 0x1f, RZ ;  /* 0x0000001f03047819 */ /* 0x000fe400000006ff */
[----:B--2---:R-:W-:-:S04]  /*d5b0*/  LEA R0, R5, R0, 0x18 ;  /* 0x0000000005007211 */ /* 0x004fc800078ec0ff */
[----:B------:R-:W-:-:S04]  /*d5c0*/  IADD3 R0, R0, 0x30, RZ ;  /* 0x0000003000007810 */ /* 0x000fc80007ffe0ff */
[C---:B------:R-:W-:Y:S01]  /*d5d0*/  LEA R7, R13.reuse, R0, 0x3 ;  /* 0x000000000d077211 */ /* 0x040fe200078e18ff */
[----:B------:R-:W-:-:S03]  /*d5e0*/  VIADD R13, R13, 0x1 ;  /* 0x000000010d0d7836 */ /* 0x000fc60000000000 */
[----:B------:R-:W2:Y:S02]  /*d5f0*/  SYNCS.PHASECHK.TRANS64.TRYWAIT P0, [R7+URZ], R4 ;  /* 0x00000004070075a7 */ /* 0x000ea4000800017f */
[----:B------:R-:W-:-:S04]  /*d600*/  ISETP.NE.AND P1, PT, R13, 0x6, PT ;  /* 0x000000060d00780c */ /* 0x000fc80003f25270 */
[----:B------:R-:W-:Y:S02]  /*d610*/  SEL R2, RZ, 0x1, P1 ;  /* 0x00000001ff027807 */ /* 0x000fe40000800000 */
[----:B------:R-:W-:Y:S02]  /*d620*/  SEL R13, R13, RZ, P1 ;  /* 0x000000ff0d0d7207 */ /* 0x000fe40000800000 */
[----:B------:R-:W-:Y:S02]  /*d630*/  LOP3.LUT R6, R3, R2, RZ, 0x3c, !PT ;  /* 0x0000000203067212 */ /* 0x000fe400078e3cff */
[----:B------:R-:W-:Y:S02]  /*d640*/  LEA R8, R13, R0, 0x3 ;  /* 0x000000000d087211 */ /* 0x000fe400078e18ff */
[----:B------:R-:W-:Y:S01]  /*d650*/  SHF.L.U32 R5, R6, 0x1f, RZ ;  /* 0x0000001f06057819 */ /* 0x000fe200000006ff */
[----:B--2---:R-:W-:Y:S06]  /*d660*/  @!P0 BRA `(.L_x_357) ;  /* 0x0000000800308947 */ /* 0x004fec0003800000 */
.L_x_381:
[----:B------:R-:W3:Y:S01]  /*d670*/  SYNCS.PHASECHK.TRANS64.TRYWAIT P0, [R8+URZ], R5 ;  /* 0x00000005080075a7 */ /* 0x000ee2000800017f */
[----:B------:R-:W-:-:S04]  /*d680*/  IADD3 R2, R13, 0x1, RZ ;  /* 0x000000010d027810 */ /* 0x000fc80007ffe0ff */
[----:B------:R-:W-:-:S04]  /*d690*/  ISETP.NE.AND P1, PT, R2, 0x6, PT ;  /* 0x000000060200780c */ /* 0x000fc80003f25270 */
[----:B------:R-:W-:Y:S02]  /*d6a0*/  SEL R3, RZ, 0x1, P1 ;  /* 0x00000001ff037807 */ /* 0x000fe40000800000 */
[----:B--2---:R-:W-:Y:S02]  /*d6b0*/  SEL R7, R2, RZ, P1 ;  /* 0x000000ff02077207 */ /* 0x004fe40000800000 */
[----:B------:R-:W-:-:S03]  /*d6c0*/  LOP3.LUT R6, R6, R3, RZ, 0x3c, !PT ;  /* 0x0000000306067212 */ /* 0x000fc600078e3cff */
[----:B------:R-:W-:Y:S01]  /*d6d0*/  IMAD R9, R7, 0x8, R0 ;  /* 0x0000000807097824 */ /* 0x000fe200078e0200 */
[----:B------:R-:W-:Y:S01]  /*d6e0*/  SHF.L.U32 R4, R6, 0x1f, RZ ;  /* 0x0000001f06047819 */ /* 0x000fe200000006ff */
[----:B---3--:R-:W-:Y:S06]  /*d6f0*/  @!P0 BRA `(.L_x_358) ;  /* 0x0000000800208947 */ /* 0x008fec0003800000 */
.L_x_382:
[----:B------:R-:W3:Y:S01]  /*d700*/  SYNCS.PHASECHK.TRANS64.TRYWAIT P0, [R9+URZ], R4 ;  /* 0x00000004090075a7 */ /* 0x000ee2000800017f */
[----:B------:R-:W-:-:S04]  /*d710*/  IADD3 R2, R7, 0x1, RZ ;  /* 0x0000000107027810 */ /* 0x000fc80007ffe0ff */
[----:B------:R-:W-:-:S04]  /*d720*/  ISETP.NE.AND P1, PT, R2, 0x6, PT ;  /* 0x000000060200780c */ /* 0x000fc80003f25270 */
[----:B------:R-:W-:Y:S02]  /*d730*/  SEL R3, RZ, 0x1, P1 ;  /* 0x00000001ff037807 */ /* 0x000fe40000800000 */
[----:B------:R-:W-:Y:S02]  /*d740*/  SEL R7, R2, RZ, P1 ;  /* 0x000000ff02077207 */ /* 0x000fe40000800000 */
[----:B------:R-:W-:Y:S02]  /*d750*/  LOP3.LUT R6, R6, R3, RZ, 0x3c, !PT ;  /* 0x0000000306067212 */ /* 0x000fe400078e3cff */
[----:B--2---:R-:W-:Y:S02]  /*d760*/  LEA R8, R7, R0, 0x3 ;  /* 0x0000000007087211 */ /* 0x004fe400078e18ff */
[----:B------:R-:W-:Y:S01]  /*d770*/  SHF.L.U32 R5, R6, 0x1f, RZ ;  /* 0x0000001f06057819 */ /* 0x000fe200000006ff */
[----:B---3--:R-:W-:Y:S06]  /*d780*/  @!P0 BRA `(.L_x_359) ;  /* 0x0000000800108947 */ /* 0x008fec0003800000 */
.L_x_383:
[----:B------:R-:W3:Y:S01]  /*d790*/  SYNCS.PHASECHK.TRANS64.TRYWAIT P0, [R8+URZ], R5 ;  /* 0x00000005080075a7 */ /* 0x000ee2000800017f */
[----:B------:R-:W-:-:S05]  /*d7a0*/  VIADD R2, R7, 0x1 ;  /* 0x0000000107027836 */ /* 0x000fca0000000000 */
[----:B------:R-:W-:-:S04]  /*d7b0*/  ISETP.NE.AND P1, PT, R2, 0x6, PT ;  /* 0x000000060200780c */ /* 0x000fc80003f25270 */
[----:B------:R-:W-:Y:S02]  /*d7c0*/  SEL R3, RZ, 0x1, P1 ;  /* 0x00000001ff037807 */ /* 0x000fe40000800000 */
[----:B------:R-:W-:Y:S02]  /*d7d0*/  SEL R7, R2, RZ, P1 ;  /* 0x000000ff02077207 */ /* 0x000fe40000800000 */
[----:B--2---:R-:W-:Y:S02]  /*d7e0*/  LOP3.LUT R9, R6, R3, RZ, 0x3c, !PT ;  /* 0x0000000306097212 */ /* 0x004fe400078e3cff */
[----:B------:R-:W-:Y:S02]  /*d7f0*/  LEA R11, R7, R0, 0x3 ;  /* 0x00000000070b7211 */ /* 0x000fe400078e18ff */
[----:B------:R-:W-:Y:S01]  /*d800*/  SHF.L.U32 R6, R9, 0x1f, RZ ;  /* 0x0000001f09067819 */ /* 0x000fe200000006ff */
[----:B---3--:R-:W-:Y:S06]  /*d810*/  @!P0 BRA `(.L_x_360) ;  /* 0x0000000800008947 */ /* 0x008fec0003800000 */
.L_x_384:
[----:B------:R-:W3:Y:S01]  /*d820*/  SYNCS.PHASECHK.TRANS64.TRYWAIT P0, [R11+URZ], R6 ;  /* 0x000000060b0075a7 */ /* 0x000ee2000800017f */
[----:B------:R-:W-:-:S04]  /*d830*/  IADD3 R2, R7, 0x1, RZ ;  /* 0x0000000107027810 */ /* 0x000fc80007ffe0ff */
[----:B------:R-:W-:-:S04]  /*d840*/  ISETP.NE.AND P1, PT, R2, 0x6, PT ;  /* 0x000000060200780c */ /* 0x000fc80003f25270 */
[----:B------:R-:W-:Y:S02]  /*d850*/  SEL R4, RZ, 0x1, P1 ;  /* 0x00000001ff047807 */ /* 0x000fe40000800000 */
[----:B------:R-:W-:Y:S02]  /*d860*/  SEL R3, R2, RZ, P1 ;  /* 0x000000ff02037207 */ /* 0x000fe40000800000 */
[----:B------:R-:W-:Y:S01]  /*d870*/  LOP3.LUT R4, R9, R4, RZ, 0x3c, !PT ;  /* 0x0000000409047212 */ /* 0x000fe200078e3cff */
[----:B---3--:R-:W-:Y:S06]  /*d880*/  @!P0 BRA `(.L_x_361) ;  /* 0x0000000400f88947 */ /* 0x008fec0003800000 */
.L_x_385:
[----:B------:R-:W-:Y:S01]  /*d890*/  IMAD R3, R3, 0x8, R0 ;  /* 0x0000000803037824 */ /* 0x000fe200078e0200 */
[----:B------:R-:W-:-:S07]  /*d8a0*/  SHF.L.U32 R0, R4, 0x1f, RZ ;  /* 0x0000001f04007819 */ /* 0x000fce00000006ff */
.L_x_362:
[----:B----4-:R4:W1:Y:S02]  /*d8b0*/  SYNCS.PHASECHK.TRANS64.TRYWAIT P0, [R3+URZ], R0 ;  /* 0x00000000030075a7 */ /* 0x010864000800017f */
[----:B-1----:R-:W-:Y:S05]  /*d8c0*/  @!P0 NANOSLEEP.SYNCS 0x989680 ;  /* 0x009896800000895d */ /* 0x002fea0003900000 */
[----:B------:R-:W1:Y:S02]  /*d8d0*/  @!P0 SYNCS.PHASECHK.TRANS64 P0, [R3+URZ], R0 ;  /* 0x00000000030085a7 */ /* 0x000e64000800007f */
[----:B-1----:R-:W-:Y:S05]  /*d8e0*/  @!P0 BRA `(.L_x_362) ;  /* 0xfffffffc00f08947 */ /* 0x002fea000383ffff */
.L_x_14:
[----:B-1----:R-:W-:Y:S05]  /*d8f0*/  BSYNC B6 ;  /* 0x0000000000067941 */ /* 0x002fea0003800000 */
.L_x_12:
[----:B------:R-:W-:Y:S05]  /*d900*/  EXIT ;  /* 0x000000000000794d */ /* 0x000fea0003800000 */
.L_x_27:
[----:B---3--:R3:W4:Y:S02]  /*d910*/  SYNCS.PHASECHK.TRANS64.TRYWAIT P1, [R3+URZ], R0 ;  /* 0x00000000030075a7 */ /* 0x008724000802017f */
[----:B----4-:R-:W-:Y:S05]  /*d920*/  @!P1 NANOSLEEP.SYNCS 0x989680 ;  /* 0x009896800000995d */ /* 0x010fea0003900000 */
[----:B------:R-:W4:Y:S02]  /*d930*/  @!P1 SYNCS.PHASECHK.TRANS64 P1, [R3+URZ], R0 ;  /* 0x00000000030095a7 */ /* 0x000f24000802007f */
[----:B----4-:R-:W-:Y:S05]  /*d940*/  @!P1 BRA `(.L_x_27) ;  /* 0xfffffffc00f09947 */ /* 0x010fea000383ffff */
[----:B------:R-:W-:Y:S05]  /*d950*/  BRA `(.L_x_26) ;  /* 0xffffff4000907947 */ /* 0x000fea000383ffff */
.L_x_32:
[----:B---3--:R-:W-:-:S04]  /*d960*/  MOV R5, UR4 ;  /* 0x0000000400057c02 */ /* 0x008fc80008000f00 */
[----:B------:R3:W4:Y:S03]  /*d970*/  SYNCS.PHASECHK.TRANS64.TRYWAIT P1, [R5+URZ], R4 ;  /* 0x00000004050075a7 */ /* 0x000726000802017f */
[----:B----4-:R-:W-:Y:S05]  /*d980*/  @!P1 NANOSLEEP.SYNCS 0x989680 ;  /* 0x009896800000995d */ /* 0x010fea0003900000 */
[----:B------:R-:W4:Y:S02]  /*d990*/  @!P1 SYNCS.PHASECHK.TRANS64 P1, [R5+URZ], R4 ;  /* 0x00000004050095a7 */ /* 0x000f24000802007f */
[----:B----4-:R-:W-:Y:S05]  /*d9a0*/  @!P1 BRA `(.L_x_32) ;  /* 0xfffffffc00ec9947 */ /* 0x010fea000383ffff */
[----:B------:R-:W-:Y:S05]  /*d9b0*/  BRA `(.L_x_31) ;  /* 0xffffff4400507947 */ /* 0x000fea000383ffff */
.L_x_54:
[----:B-123--:R-:W-:-:S04]  /*d9c0*/  MOV R4, UR51 ;  /* 0x0000003300047c02 */ /* 0x00efc80008000f00 */
[----:B------:R1:W2:Y:S03]  /*d9d0*/  SYNCS.PHASECHK.TRANS64.TRYWAIT P2, [R4+URZ+0x60], R3 ;  /* 0x00006003040075a7 */ /* 0x0002a6000804017f */
[----:B--2---:R-:W-:Y:S05]  /*d9e0*/  @!P2 NANOSLEEP.SYNCS 0x989680 ;  /* 0x009896800000a95d */ /* 0x004fea0003900000 */
[----:B------:R-:W2:Y:S02]  /*d9f0*/  @!P2 SYNCS.PHASECHK.TRANS64 P2, [R4+URZ+0x60], R3 ;  /* 0x000060030400a5a7 */ /* 0x000ea4000804007f */
[----:B--2---:R-:W-:Y:S05]  /*da00*/  @!P2 BRA `(.L_x_54) ;  /* 0xfffffffc00eca947 */ /* 0x004fea000383ffff */
[----:B------:R-:W-:Y:S05]  /*da10*/  BRA `(.L_x_363) ;  /* 0xffffff5000487947 */ /* 0x000fea000383ffff */
.L_x_113:
[----:B-1----:R1:W2:Y:S02]  /*da20*/  SYNCS.PHASECHK.TRANS64.TRYWAIT P2, [R0+URZ+0x60], R3 ;  /* 0x00006003000075a7 */ /* 0x0022a4000804017f */
[----:B--2---:R-:W-:Y:S05]  /*da30*/  @!P2 NANOSLEEP.SYNCS 0x989680 ;  /* 0x009896800000a95d */ /* 0x004fea0003900000 */
[----:B------:R-:W2:Y:S02]  /*da40*/  @!P2 SYNCS.PHASECHK.TRANS64 P2, [R0+URZ+0x60], R3 ;  /* 0x000060030000a5a7 */ /* 0x000ea4000804007f */
[----:B--2---:R-:W-:Y:S05]  /*da50*/  @!P2 BRA `(.L_x_113) ;  /* 0xfffffffc00f0a947 */ /* 0x004fea000383ffff */
[----:B------:R-:W-:Y:S05]  /*da60*/  BRA `(.L_x_364) ;  /* 0xffffff7000087947 */ /* 0x000fea000383ffff */
.L_x_172:
[----:B-1----:R1:W2:Y:S02]  /*da70*/  SYNCS.PHASECHK.TRANS64.TRYWAIT P2, [R3+URZ+0x60], R4 ;  /* 0x00006004030075a7 */ /* 0x0022a4000804017f */
[----:B--2---:R-:W-:Y:S05]  /*da80*/  @!P2 NANOSLEEP.SYNCS 0x989680 ;  /* 0x009896800000a95d */ /* 0x004fea0003900000 */
[----:B------:R-:W2:Y:S02]  /*da90*/  @!P2 SYNCS.PHASECHK.TRANS64 P2, [R3+URZ+0x60], R4 ;  /* 0x000060040300a5a7 */ /* 0x000ea4000804007f */
[----:B--2---:R-:W-:Y:S05]  /*daa0*/  @!P2 BRA `(.L_x_172) ;  /* 0xfffffffc00f0a947 */ /* 0x004fea000383ffff */
[----:B------:R-:W-:Y:S05]  /*dab0*/  BRA `(.L_x_365) ;  /* 0xffffff8c00c87947 */ /* 0x000fea000383ffff */
.L_x_231:
[----:B-1----:R1:W2:Y:S02]  /*dac0*/  SYNCS.PHASECHK.TRANS64.TRYWAIT P2, [R3+URZ+0x60], R0 ;  /* 0x00006000030075a7 */ /* 0x0022a4000804017f */
[----:B--2---:R-:W-:Y:S05]  /*dad0*/  @!P2 NANOSLEEP.SYNCS 0x989680 ;  /* 0x009896800000a95d */ /* 0x004fea0003900000 */
[----:B------:R-:W2:Y:S02]  /*dae0*/  @!P2 SYNCS.PHASECHK.TRANS64 P2, [R3+URZ+0x60], R0 ;  /* 0x000060000300a5a7 */ /* 0x000ea4000804007f */
[----:B--2---:R-:W-:Y:S05]  /*daf0*/  @!P2 BRA `(.L_x_231) ;  /* 0xfffffffc00f0a947 */ /* 0x004fea000383ffff */
[----:B------:R-:W-:Y:S05]  /*db00*/  BRA `(.L_x_366) ;  /* 0xffffffac007c7947 */ /* 0x000fea000383ffff */
.L_x_299:
[----:B-1----:R-:W-:-:S04]  /*db10*/  IMAD.U32 R3, RZ, RZ, UR4 ;  /* 0x00000004ff037e24 */ /* 0x002fc8000f8e00ff */
[----:B------:R1:W2:Y:S03]  /*db20*/  SYNCS.PHASECHK.TRANS64.TRYWAIT P0, [R3+URZ+0xa8], R0 ;  /* 0x0000a800030075a7 */ /* 0x0002a6000800017f */
[----:B--2---:R-:W-:Y:S05]  /*db30*/  @!P0 NANOSLEEP.SYNCS 0x989680 ;  /* 0x009896800000895d */ /* 0x004fea0003900000 */
[----:B------:R-:W2:Y:S02]  /*db40*/  @!P0 SYNCS.PHASECHK.TRANS64 P0, [R3+URZ+0xa8], R0 ;  /* 0x0000a800030085a7 */ /* 0x000ea4000800007f */
[----:B--2---:R-:W-:Y:S05]  /*db50*/  @!P0 BRA `(.L_x_299) ;  /* 0xfffffffc00ec8947 */ /* 0x004fea000383ffff */
[----:B------:R-:W-:Y:S05]  /*db60*/  BRA `(.L_x_298) ;  /* 0xffffffd800b47947 */ /* 0x000fea000383ffff */
.L_x_308:
[----:B-1----:R-:W-:-:S04]  /*db70*/  MOV R5, UR5 ;  /* 0x0000000500057c02 */ /* 0x002fc80008000f00 */
[----:B------:R1:W2:Y:S03]  /*db80*/  SYNCS.PHASECHK.TRANS64.TRYWAIT P1, [R5+URZ+0x80], R4 ;  /* 0x00008004050075a7 */ /* 0x0002a6000802017f */
[----:B--2---:R-:W-:Y:S05]  /*db90*/  @!P1 NANOSLEEP.SYNCS 0x989680 ;  /* 0x009896800000995d */ /* 0x004fea0003900000 */
[----:B------:R-:W2:Y:S02]  /*dba0*/  @!P1 SYNCS.PHASECHK.TRANS64 P1, [R5+URZ+0x80], R4 ;  /* 0x00008004050095a7 */ /* 0x000ea4000802007f */
[----:B--2---:R-:W-:Y:S05]  /*dbb0*/  @!P1 BRA `(.L_x_308) ;  /* 0xfffffffc00ec9947 */ /* 0x004fea000383ffff */
[----:B------:R-:W-:Y:S05]  /*dbc0*/  BRA `(.L_x_367) ;  /* 0xffffffdc00a07947 */ /* 0x000fea000383ffff */
.L_x_314:
[----:B-12---:R-:W-:-:S04]  /*dbd0*/  MOV R5, UR5 ;  /* 0x0000000500057c02 */ /* 0x006fc80008000f00 */
[----:B------:R1:W2:Y:S03]  /*dbe0*/  SYNCS.PHASECHK.TRANS64.TRYWAIT P1, [R5+URZ+0x88], R4 ;  /* 0x00008804050075a7 */ /* 0x0002a6000802017f */
[----:B--2---:R-:W-:Y:S05]  /*dbf0*/  @!P1 NANOSLEEP.SYNCS 0x989680 ;  /* 0x009896800000995d */ /* 0x004fea0003900000 */
[----:B------:R-:W2:Y:S02]  /*dc00*/  @!P1 SYNCS.PHASECHK.TRANS64 P1, [R5+URZ+0x88], R4 ;  /* 0x00008804050095a7 */ /* 0x000ea4000802007f */
[----:B--2---:R-:W-:Y:S05]  /*dc10*/  @!P1 BRA `(.L_x_314) ;  /* 0xfffffffc00ec9947 */ /* 0x004fea000383ffff */
[----:B------:R-:W-:Y:S05]  /*dc20*/  BRA `(.L_x_368) ;  /* 0xffffffdc00e87947 */ /* 0x000fea000383ffff */
.L_x_320:
[----:B-123--:R-:W-:-:S04]  /*dc30*/  IMAD.U32 R5, RZ, RZ, UR5 ;  /* 0x00000005ff057e24 */ /* 0x00efc8000f8e00ff */
[----:B------:R1:W2:Y:S03]  /*dc40*/  SYNCS.PHASECHK.TRANS64.TRYWAIT P1, [R5+URZ+0x90], R4 ;  /* 0x00009004050075a7 */ /* 0x0002a6000802017f */
[----:B--2---:R-:W-:Y:S05]  /*dc50*/  @!P1 NANOSLEEP.SYNCS 0x989680 ;  /* 0x009896800000995d */ /* 0x004fea0003900000 */
[----:B------:R-:W2:Y:S02]  /*dc60*/  @!P1 SYNCS.PHASECHK.TRANS64 P1, [R5+URZ+0x90], R4 ;  /* 0x00009004050095a7 */ /* 0x000ea4000802007f */
[----:B--2---:R-:W-:Y:S05]  /*dc70*/  @!P1 BRA `(.L_x_320) ;  /* 0xfffffffc00ec9947 */ /* 0x004fea000383ffff */
[----:B------:R-:W-:Y:S05]  /*dc80*/  BRA `(.L_x_369) ;  /* 0xffffffe000387947 */ /* 0x000fea000383ffff */
.L_x_326:
[----:B-1234-:R-:W-:-:S04]  /*dc90*/  MOV R5, UR5 ;  /* 0x0000000500057c02 */ /* 0x01efc80008000f00 */
[----:B------:R1:W2:Y:S03]  /*dca0*/  SYNCS.PHASECHK.TRANS64.TRYWAIT P1, [R5+URZ+0x98], R4 ;  /* 0x00009804050075a7 */ /* 0x0002a6000802017f */
[----:B--2---:R-:W-:Y:S05]  /*dcb0*/  @!P1 NANOSLEEP.SYNCS 0x989680 ;  /* 0x009896800000995d */ /* 0x004fea0003900000 */
[----:B------:R-:W2:Y:S02]  /*dcc0*/  @!P1 SYNCS.PHASECHK.TRANS64 P1, [R5+URZ+0x98], R4 ;  /* 0x00009804050095a7 */ /* 0x000ea4000802007f */
[----:B--2---:R-:W-:Y:S05]  /*dcd0*/  @!P1 BRA `(.L_x_326) ;  /* 0xfffffffc00ec9947 */ /* 0x004fea000383ffff */
[----:B------:R-:W-:Y:S05]  /*dce0*/  BRA `(.L_x_370) ;  /* 0xffffffe000887947 */ /* 0x000fea000383ffff */
.L_x_336:
[----:B------:R1:W1:Y:S02]  /*dcf0*/  SYNCS.PHASECHK.TRANS64.TRYWAIT P0, [R3+URZ+0x80], R0 ;  /* 0x00008000030075a7 */ /* 0x000264000800017f */
[----:B-1----:R-:W-:Y:S05]  /*dd00*/  @!P0 NANOSLEEP.SYNCS 0x989680 ;  /* 0x009896800000895d */ /* 0x002fea0003900000 */
[----:B------:R-:W1:Y:S02]  /*dd10*/  @!P0 SYNCS.PHASECHK.TRANS64 P0, [R3+URZ+0x80], R0 ;  /* 0x00008000030085a7 */ /* 0x000e64000800007f */
[----:B-1----:R-:W-:Y:S05]  /*dd20*/  @!P0 BRA `(.L_x_336) ;  /* 0xfffffffc00f08947 */ /* 0x002fea000383ffff */
[----:B------:R-:W-:Y:S05]  /*dd30*/  BRA `(.L_x_371) ;  /* 0xffffffe800847947 */ /* 0x000fea000383ffff */
.L_x_338:
[----:B------:R1:W1:Y:S02]  /*dd40*/  SYNCS.PHASECHK.TRANS64.TRYWAIT P0, [R3+URZ+0x88], R0 ;  /* 0x00008800030075a7 */ /* 0x000264000800017f */
[----:B-1----:R-:W-:Y:S05]  /*dd50*/  @!P0 NANOSLEEP.SYNCS 0x989680 ;  /* 0x009896800000895d */ /* 0x002fea0003900000 */
[----:B------:R-:W1:Y:S02]  /*dd60*/  @!P0 SYNCS.PHASECHK.TRANS64 P0, [R3+URZ+0x88], R0 ;  /* 0x00008800030085a7 */ /* 0x000e64000800007f */
[----:B-1----:R-:W-:Y:S05]  /*dd70*/  @!P0 BRA `(.L_x_338) ;  /* 0xfffffffc00f08947 */ /* 0x002fea000383ffff */
[----:B------:R-:W-:Y:S05]  /*dd80*/  BRA `(.L_x_372) ;  /* 0xffffffe800807947 */ /* 0x000fea000383ffff */
.L_x_340:
[----:B------:R1:W1:Y:S02]  /*dd90*/  SYNCS.PHASECHK.TRANS64.TRYWAIT P0, [R3+URZ+0x90], R0 ;  /* 0x00009000030075a7 */ /* 0x000264000800017f */
[----:B-1----:R-:W-:Y:S05]  /*dda0*/  @!P0 NANOSLEEP.SYNCS 0x989680 ;  /* 0x009896800000895d */ /* 0x002fea0003900000 */
[----:B------:R-:W1:Y:S02]  /*ddb0*/  @!P0 SYNCS.PHASECHK.TRANS64 P0, [R3+URZ+0x90], R0 ;  /* 0x00009000030085a7 */ /* 0x000e64000800007f */
[----:B-1----:R-:W-:Y:S05]  /*ddc0*/  @!P0 BRA `(.L_x_340) ;  /* 0xfffffffc00f08947 */ /* 0x002fea000383ffff */
[----:B------:R-:W-:Y:S05]  /*ddd0*/  BRA `(.L_x_373) ;  /* 0xffffffe8007c7947 */ /* 0x000fea000383ffff */
.L_x_344:
[----:B------:R-:W-:Y:S01]  /*dde0*/  BSSY B1, `(.L_x_374) ;  /* 0x0000006000017945 */ /* 0x000fe20003800000 */
[----:B------:R-:W-:-:S07]  /*ddf0*/  MOV R15, 0xffffffff ;  /* 0xffffffff000f7802 */ /* 0x000fce0000000f00 */
[----:B------:R-:W-:Y:S05]  /*de00*/  WARPSYNC.COLLECTIVE R15, `(.L_x_375) ;  /* 0x000000000f0c7348 */ /* 0x000fea0003c00000 */
[----:B------:R-:W-:Y:S02]  /*de10*/  ELECT P6, UR62, PT ;  /* 0x00000000003e782f */ /* 0x000fe400038c0000 */
[----:B------:R-:W-:Y:S01]  /*de20*/  MOV R14, UR62 ;  /* 0x0000003e000e7c02 */ /* 0x000fe20008000f00 */
[----:B------:R-:W-:Y:S10]  /*de30*/  ENDCOLLECTIVE ;  /* 0x000000000000791b */ /* 0x000ff40003800000 */
.L_x_375:
[----:B------:R-:W-:Y:S05]  /*de40*/  BSYNC B1 ;  /* 0x0000000000017941 */ /* 0x000fea0003800000 */
.L_x_374:
[----:B------:R-:W-:Y:S05]  /*de50*/  BRA `(.L_x_376) ;  /* 0xffffffe800f87947 */ /* 0x000fea000383ffff */
.L_x_347:
[----:B--2---:R2:W3:Y:S02]  /*de60*/  SYNCS.PHASECHK.TRANS64.TRYWAIT P0, [R14+URZ+0x30], R7 ;  /* 0x000030070e0075a7 */ /* 0x0044e4000800017f */
[----:B---3--:R-:W-:Y:S05]  /*de70*/  @!P0 NANOSLEEP.SYNCS 0x989680 ;  /* 0x009896800000895d */ /* 0x008fea0003900000 */
[----:B------:R-:W3:Y:S02]  /*de80*/  @!P0 SYNCS.PHASECHK.TRANS64 P0, [R14+URZ+0x30], R7 ;  /* 0x000030070e0085a7 */ /* 0x000ee4000800007f */
[----:B---3--:R-:W-:Y:S05]  /*de90*/  @!P0 BRA `(.L_x_347) ;  /* 0xfffffffc00f08947 */ /* 0x008fea000383ffff */
[----:B------:R-:W-:Y:S05]  /*dea0*/  BRA `(.L_x_377) ;  /* 0xffffffec00307947 */ /* 0x000fea000383ffff */
.L_x_355:
[----:B------:R-:W-:Y:S01]  /*deb0*/  BSSY B0, `(.L_x_378) ;  /* 0x0000006000007945 */ /* 0x000fe20003800000 */
[----:B------:R-:W-:-:S07]  /*dec0*/  IMAD.MOV.U32 R15, RZ, RZ, -0x1 ;  /* 0xffffffffff0f7424 */ /* 0x000fce00078e00ff */
[----:B-1----:R-:W-:Y:S05]  /*ded0*/  WARPSYNC.COLLECTIVE R15, `(.L_x_379) ;  /* 0x000000000f0c7348 */ /* 0x002fea0003c00000 */
[----:B------:R-:W-:Y:S02]  /*dee0*/  ELECT P6, UR62, PT ;  /* 0x00000000003e782f */ /* 0x000fe400038c0000 */
[----:B------:R-:W-:Y:S01]  /*def0*/  MOV R14, UR62 ;  /* 0x0000003e000e7c02 */ /* 0x000fe20008000f00 */
[----:B-1----:R-:W-:Y:S10]  /*df00*/  ENDCOLLECTIVE ;  /* 0x000000000000791b */ /* 0x002ff40003800000 */
.L_x_379:
[----:B------:R-:W-:Y:S05]  /*df10*/  BSYNC B0 ;  /* 0x0000000000007941 */ /* 0x000fea0003800000 */
.L_x_378:
[----:B------:R-:W-:Y:S05]  /*df20*/  BRA `(.L_x_380) ;  /* 0xfffffff400807947 */ /* 0x000fea000383ffff */
.L_x_357:
[----:B--2---:R2:W3:Y:S02]  /*df30*/  SYNCS.PHASECHK.TRANS64.TRYWAIT P0, [R7+URZ], R4 ;  /* 0x00000004070075a7 */ /* 0x0044e4000800017f */
[----:B---3--:R-:W-:Y:S05]  /*df40*/  @!P0 NANOSLEEP.SYNCS 0x989680 ;  /* 0x009896800000895d */ /* 0x008fea0003900000 */
[----:B------:R-:W3:Y:S02]  /*df50*/  @!P0 SYNCS.PHASECHK.TRANS64 P0, [R7+URZ], R4 ;  /* 0x00000004070085a7 */ /* 0x000ee4000800007f */
[----:B---3--:R-:W-:Y:S05]  /*df60*/  @!P0 BRA `(.L_x_357) ;  /* 0xfffffffc00f08947 */ /* 0x008fea000383ffff */
[----:B------:R-:W-:Y:S05]  /*df70*/  BRA `(.L_x_381) ;  /* 0xfffffff400bc7947 */ /* 0x000fea000383ffff */
.L_x_358:
[----:B--2---:R2:W3:Y:S02]  /*df80*/  SYNCS.PHASECHK.TRANS64.TRYWAIT P0, [R8+URZ], R5 ;  /* 0x00000005080075a7 */ /* 0x0044e4000800017f */
[----:B---3--:R-:W-:Y:S05]  /*df90*/  @!P0 NANOSLEEP.SYNCS 0x989680 ;  /* 0x009896800000895d */ /* 0x008fea0003900000 */
[----:B------:R-:W3:Y:S02]  /*dfa0*/  @!P0 SYNCS.PHASECHK.TRANS64 P0, [R8+URZ], R5 ;  /* 0x00000005080085a7 */ /* 0x000ee4000800007f */
[----:B---3--:R-:W-:Y:S05]  /*dfb0*/  @!P0 BRA `(.L_x_358) ;  /* 0xfffffffc00f08947 */ /* 0x008fea000383ffff */
[----:B------:R-:W-:Y:S05]  /*dfc0*/  BRA `(.L_x_382) ;  /* 0xfffffff400cc7947 */ /* 0x000fea000383ffff */
.L_x_359:
[----:B--2---:R2:W3:Y:S02]  /*dfd0*/  SYNCS.PHASECHK.TRANS64.TRYWAIT P0, [R9+URZ], R4 ;  /* 0x00000004090075a7 */ /* 0x0044e4000800017f */
[----:B---3--:R-:W-:Y:S05]  /*dfe0*/  @!P0 NANOSLEEP.SYNCS 0x989680 ;  /* 0x009896800000895d */ /* 0x008fea0003900000 */
[----:B------:R-:W3:Y:S02]  /*dff0*/  @!P0 SYNCS.PHASECHK.TRANS64 P0, [R9+URZ], R4 ;  /* 0x00000004090085a7 */ /* 0x000ee4000800007f */
[----:B---3--:R-:W-:Y:S05]  /*e000*/  @!P0 BRA `(.L_x_359) ;  /* 0xfffffffc00f08947 */ /* 0x008fea000383ffff */
[----:B------:R-:W-:Y:S05]  /*e010*/  BRA `(.L_x_383) ;  /* 0xfffffff400dc7947 */ /* 0x000fea000383ffff */
.L_x_360:
[----:B--2---:R2:W3:Y:S02]  /*e020*/  SYNCS.PHASECHK.TRANS64.TRYWAIT P0, [R8+URZ], R5 ;  /* 0x00000005080075a7 */ /* 0x0044e4000800017f */
[----:B---3--:R-:W-:Y:S05]  /*e030*/  @!P0 NANOSLEEP.SYNCS 0x989680 ;  /* 0x009896800000895d */ /* 0x008fea0003900000 */
[----:B------:R-:W3:Y:S02]  /*e040*/  @!P0 SYNCS.PHASECHK.TRANS64 P0, [R8+URZ], R5 ;  /* 0x00000005080085a7 */ /* 0x000ee4000800007f */
[----:B---3--:R-:W-:Y:S05]  /*e050*/  @!P0 BRA `(.L_x_360) ;  /* 0xfffffffc00f08947 */ /* 0x008fea000383ffff */
[----:B------:R-:W-:Y:S05]  /*e060*/  BRA `(.L_x_384) ;  /* 0xfffffff400ec7947 */ /* 0x000fea000383ffff */
.L_x_361:
[----:B---3--:R3:W4:Y:S02]  /*e070*/  SYNCS.PHASECHK.TRANS64.TRYWAIT P0, [R11+URZ], R6 ;  /* 0x000000060b0075a7 */ /* 0x008724000800017f */
[----:B----4-:R-:W-:Y:S05]  /*e080*/  @!P0 NANOSLEEP.SYNCS 0x989680 ;  /* 0x009896800000895d */ /* 0x010fea0003900000 */
[----:B------:R-:W4:Y:S02]  /*e090*/  @!P0 SYNCS.PHASECHK.TRANS64 P0, [R11+URZ], R6 ;  /* 0x000000060b0085a7 */ /* 0x000f24000800007f */
[----:B----4-:R-:W-:Y:S05]  /*e0a0*/  @!P0 BRA `(.L_x_361) ;  /* 0xfffffffc00f08947 */ /* 0x010fea000383ffff */
[----:B------:R-:W-:Y:S05]  /*e0b0*/  BRA `(.L_x_385) ;  /* 0xfffffff400f47947 */ /* 0x000fea000383ffff */
        .weak           $__internal_0_$__cuda_sm20_rcp_rn_f32_slowpath
        .type           $__internal_0_$__cuda_sm20_rcp_rn_f32_slowpath,@function
        .size           $__internal_0_$__cuda_sm20_rcp_rn_f32_slowpath,(.L_x_391 - $__internal_0_$__cuda_sm20_rcp_rn_f32_slowpath)
$__internal_0_$__cuda_sm20_rcp_rn_f32_slowpath:
[----:B------:R-:W-:Y:S01]  /*e0c0*/  SHF.L.U32 R3, R0, 0x1, RZ ;  /* 0x0000000100037819 */ /* 0x000fe200000006ff */
[----:B------:R-:W-:Y:S03]  /*e0d0*/  BSSY B0, `(.L_x_386) ;  /* 0x0000030000007945 */ /* 0x000fe60003800000 */
[----:B------:R-:W-:-:S04]  /*e0e0*/  SHF.R.U32.HI R3, RZ, 0x18, R3 ;  /* 0x00000018ff037819 */ /* 0x000fc80000011603 */
[----:B------:R-:W-:-:S13]  /*e0f0*/  ISETP.NE.U32.AND P2, PT, R3, RZ, PT ;  /* 0x000000ff0300720c */ /* 0x000fda0003f45070 */
[----:B------:R-:W-:Y:S05]  /*e100*/  @P2 BRA `(.L_x_387) ;  /* 0x0000000000282947 */ /* 0x000fea0003800000 */
[----:B------:R-:W-:-:S04]  /*e110*/  SHF.L.U32 R3, R0, 0x1, RZ ;  /* 0x0000000100037819 */ /* 0x000fc800000006ff */
[----:B------:R-:W-:-:S13]  /*e120*/  ISETP.NE.AND P2, PT, R3, RZ, PT ;  /* 0x000000ff0300720c */ /* 0x000fda0003f45270 */
[----:B------:R-:W-:Y:S01]  /*e130*/  @P2 FFMA R112, R0, 1.84467440737095516160e+19, RZ ;  /* 0x5f80000000702823 */ /* 0x000fe200000000ff */
[----:B------:R-:W-:Y:S08]  /*e140*/  @!P2 MUFU.RCP R5, R0 ;  /* 0x000000000005a308 */ /* 0x000ff00000001000 */
[----:B------:R-:W1:Y:S02]  /*e150*/  @P2 MUFU.RCP R3, R112 ;  /* 0x0000007000032308 */ /* 0x000e640000001000 */
[----:B-1----:R-:W-:-:S04]  /*e160*/  @P2 FFMA R99, R112, R3, -1 ;  /* 0xbf80000070632423 */ /* 0x002fc80000000003 */
[----:B------:R-:W-:-:S04]  /*e170*/  @P2 FADD.FTZ R116, -R99, -RZ ;  /* 0x800000ff63742221 */ /* 0x000fc80000010100 */
[----:B------:R-:W-:-:S04]  /*e180*/  @P2 FFMA R3, R3, R116, R3 ;  /* 0x0000007403032223 */ /* 0x000fc80000000003 */
[----:B------:R-:W-:Y:S01]  /*e190*/  @P2 FFMA R5, R3, 1.84467440737095516160e+19, RZ ;  /* 0x5f80000003052823 */ /* 0x000fe200000000ff */
[----:B------:R-:W-:Y:S06]  /*e1a0*/  BRA `(.L_x_388) ;  /* 0x0000000000887947 */ /* 0x000fec0003800000 */
.L_x_387:
[----:B------:R-:W-:-:S05]  /*e1b0*/  VIADD R5, R3, 0xffffff03 ;  /* 0xffffff0303057836 */ /* 0x000fca0000000000 */
[----:B------:R-:W-:-:S13]  /*e1c0*/  ISETP.GT.U32.AND P2, PT, R5, 0x1, PT ;  /* 0x000000010500780c */ /* 0x000fda0003f44070 */
[----:B------:R-:W-:Y:S05]  /*e1d0*/  @P2 BRA `(.L_x_389) ;  /* 0x0000000000782947 */ /* 0x000fea0003800000 */
[----:B------:R-:W-:Y:S02]  /*e1e0*/  LOP3.LUT R118, R0, 0x7fffff, RZ, 0xc0, !PT ;  /* 0x007fffff00767812 */ /* 0x000fe400078ec0ff */
[----:B------:R-:W-:Y:S02]  /*e1f0*/  MOV R112, 0x3 ;  /* 0x0000000300707802 */ /* 0x000fe40000000f00 */
[----:B------:R-:W-:Y:S02]  /*e200*/  LOP3.LUT R118, R118, 0x3f800000, RZ, 0xfc, !PT ;  /* 0x3f80000076767812 */ /* 0x000fe400078efcff */
[----:B------:R-:W-:Y:S02]  /*e210*/  IADD3 R3, R3, -0xfc, RZ ;  /* 0xffffff0403037810 */ /* 0x000fe40007ffe0ff */
[----:B------:R-:W1:Y:S02]  /*e220*/  MUFU.RCP R101, R118 ;  /* 0x0000007600657308 */ /* 0x000e640000001000 */
[----:B-1----:R-:W-:-:S04]  /*e230*/  FFMA R116, R118, R101, -1 ;  /* 0xbf80000076747423 */ /* 0x002fc80000000065 */
[----:B------:R-:W-:-:S04]  /*e240*/  FADD.FTZ R116, -R116, -RZ ;  /* 0x800000ff74747221 */ /* 0x000fc80000010100 */
[CCC-:B------:R-:W-:Y:S01]  /*e250*/  FFMA.RM R99, R101.reuse, R116.reuse, R101.reuse ;  /* 0x0000007465637223 */ /* 0x1c0fe20000004065 */
[----:B------:R-:W-:Y:S01]  /*e260*/  FFMA.RP R116, R101, R116, R101 ;  /* 0x0000007465747223 */ /* 0x000fe20000008065 */
[----:B------:R-:W-:-:S03]  /*e270*/  SHF.L.U32 R101, R112, R5, RZ ;  /* 0x0000000570657219 */ /* 0x000fc600000006ff */
[C---:B------:R-:W-:Y:S02]  /*e280*/  LOP3.LUT R109, R99.reuse, 0x7fffff, RZ, 0xc0, !PT ;  /* 0x007fffff636d7812 */ /* 0x040fe400078ec0ff */
[----:B------:R-:W-:Y:S02]  /*e290*/  FSETP.NEU.FTZ.AND P2, PT, R99, R116, PT ;  /* 0x000000746300720b */ /* 0x000fe40003f5d000 */
[----:B------:R-:W-:Y:S02]  /*e2a0*/  LOP3.LUT R112, R109, 0x800000, RZ, 0xfc, !PT ;  /* 0x008000006d707812 */ /* 0x000fe400078efcff */
[----:B------:R-:W-:Y:S02]  /*e2b0*/  SEL R99, RZ, 0xffffffff, !P2 ;  /* 0xffffffffff637807 */ /* 0x000fe40005000000 */
[----:B------:R-:W-:Y:S02]  /*e2c0*/  LOP3.LUT R116, R101, R112, RZ, 0xc0, !PT ;  /* 0x0000007065747212 */ /* 0x000fe400078ec0ff */
[----:B------:R-:W-:-:S02]  /*e2d0*/  IADD3 R99, -R99, RZ, RZ ;  /* 0x000000ff63637210 */ /* 0x000fc40007ffe1ff */
[-C--:B------:R-:W-:Y:S02]  /*e2e0*/  SHF.R.U32.HI R116, RZ, R5.reuse, R116 ;  /* 0x00000005ff747219 */ /* 0x080fe40000011674 */
[--C-:B------:R-:W-:Y:S02]  /*e2f0*/  LOP3.LUT P3, RZ, R99, R5, R112.reuse, 0xf8, !PT ;  /* 0x0000000563ff7212 */ /* 0x100fe4000786f870 */
[C---:B------:R-:W-:Y:S02]  /*e300*/  LOP3.LUT P2, RZ, R116.reuse, 0x1, RZ, 0xc0, !PT ;  /* 0x0000000174ff7812 */ /* 0x040fe4000784c0ff */
[----:B------:R-:W-:Y:S02]  /*e310*/  LOP3.LUT P4, RZ, R116, 0x2, RZ, 0xc0, !PT ;  /* 0x0000000274ff7812 */ /* 0x000fe4000788c0ff */
[----:B------:R-:W-:Y:S02]  /*e320*/  SHF.R.U32.HI R3, RZ, R3, R112 ;  /* 0x00000003ff037219 */ /* 0x000fe40000011670 */
[----:B------:R-:W-:-:S02]  /*e330*/  PLOP3.LUT P2, PT, P2, P3, P4, 0xe0, 0x0 ;  /* 0x000000000000781c */ /* 0x000fc40001747c40 */
[----:B------:R-:W-:Y:S02]  /*e340*/  LOP3.LUT P3, RZ, R0, 0x7fffff, RZ, 0xc0, !PT ;  /* 0x007fffff00ff7812 */ /* 0x000fe4000786c0ff */
[----:B------:R-:W-:-:S05]  /*e350*/  SEL R5, RZ, 0x1, !P2 ;  /* 0x00000001ff057807 */ /* 0x000fca0005000000 */
[----:B------:R-:W-:-:S05]  /*e360*/  IMAD.MOV R5, RZ, RZ, -R5 ;  /* 0x000000ffff057224 */ /* 0x000fca00078e0a05 */
[----:B------:R-:W-:-:S13]  /*e370*/  ISETP.GE.AND P2, PT, R5, RZ, PT ;  /* 0x000000ff0500720c */ /* 0x000fda0003f46270 */
[----:B------:R-:W-:-:S05]  /*e380*/  @!P2 IADD3 R3, R3, 0x1, RZ ;  /* 0x000000010303a810 */ /* 0x000fca0007ffe0ff */
[----:B------:R-:W-:-:S05]  /*e390*/  @!P3 IMAD.SHL.U32 R3, R3, 0x2, RZ ;  /* 0x000000020303b824 */ /* 0x000fca00078e00ff */
[----:B------:R-:W-:Y:S01]  /*e3a0*/  LOP3.LUT R5, R3, 0x80000000, R0, 0xf8, !PT ;  /* 0x8000000003057812 */ /* 0x000fe200078ef800 */
[----:B------:R-:W-:Y:S06]  /*e3b0*/  BRA `(.L_x_388) ;  /* 0x0000000000047947 */ /* 0x000fec0003800000 */
.L_x_389:
[----:B------:R1:W2:Y:S02]  /*e3c0*/  MUFU.RCP R5, R0 ;  /* 0x0000000000057308 */ /* 0x0002a40000001000 */
.L_x_388:
[----:B------:R-:W-:Y:S05]  /*e3d0*/  BSYNC B0 ;  /* 0x0000000000007941 */ /* 0x000fea0003800000 */
.L_x_386:
[----:B-12---:R-:W-:Y:S02]  /*e3e0*/  MOV R0, R5 ;  /* 0x0000000500007202 */ /* 0x006fe40000000f00 */
[----:B------:R-:W-:-:S04]  /*e3f0*/  MOV R5, 0x0 ;  /* 0x0000000000057802 */ /* 0x000fc80000000f00 */
[----:B------:R-:W-:Y:S05]  /*e400*/  RET.REL.NODEC R4 `(_ZN7cutlass13device_kernelINS_4gemm6kernel13GemmUniversalIN4cute5tupleIJiiiiEEENS1_10collective13CollectiveMmaINS1_34MainloopSm90TmaGmmaWarpSpecializedILi6ENS5_IJNS4_1CILi2EEENSA_ILi1EEESC_EEENS1_35KernelTmaWarpSpecializedCooperativeEEENS5_IJNSA_ILi128EEESG_NSA_ILi64EEEEEENS_10bfloat16_tENS5_IJlSC_lEEESJ_SK_NS4_8TiledMMAINS4_8MMA_AtomIJNS4_4SM904GMMA28MMA_64x128x16_F32BF16BF16_SSILNSO_5MajorE0ELSQ_0ELNSO_7ScaleInE1ELSR_1EEEEEENS4_6LayoutISD_NS5_IJSC_NSA_ILi0EEESV_EEEEENS5_IJNS4_10UnderscoreESY_SY_EEEEENS4_13SM90_TMA_LOADENS4_14ComposedLayoutINS4_7SwizzleILi3ELi4ELi3EEENS4_18smem_ptr_flag_bitsILi16EEENSU_INS5_IJNSA_ILi8EEESH_EEENS5_IJSH_SC_EEEEEEEvNS4_8identityENS4_23SM90_TMA_LOAD_MULTICASTES1B_vS1C_EENS_8epilogue10collective18CollectiveEpilogueINS1F_22Sm90TmaWarpSpecializedILi4ELi2ELi16ELb1ELb0EEEJSI_NS5_IJSG_NSA_ILi32EEEEEESJ_SK_SJ_SK_NS1F_6fusion15FusionCallbacksIS1J_NS1M_13LinCombEltActINS1F_6thread4SiLuESJ_fSJ_fLNS_15FloatRoundStyleE2EEESI_S1L_JEEES11_NS12_INS13_ILi2ELi4ELi3EEES16_NSU_INS5_IJS17_S1K_EEENS5_IJS1K_SC_EEEEEEENS4_17SM75_U32x4_LDSM_NENS4_14SM90_TMA_STOREES1Y_NS4_17SM90_U32x4_STSM_NENS4_9Copy_AtomIJS21_NS_6half_tEEEEvEEEvvEEEEvNT_6ParamsE) ;  /* 0xffffff1804fc7950 */ /* 0x000fea0003c3ffff */
.L_x_390:
[----:B------:R-:W-:-:S00]  /*e410*/  BRA `(.L_x_390) ;  /* 0xfffffffc00fc7947 */ /* 0x000fc0000383ffff */
[----:B------:R-:W-:-:S00]  /*e420*/  NOP ;  /* 0x0000000000007918 */ /* 0x000fc00000000000 */
        /* <DEDUP_REMOVED lines=13> */
.L_x_391:


//--------------------- .nv.global.init           --------------------------
	.section	.nv.global.init,"aw",@progbits
.nv.global.init:
	.type		$str$22,@object
	.size		$str$22,($str$26 - $str$22)
$str$22:
        /*0000*/ 	.byte	0x6b, 0x5f, 0x74, 0x69, 0x6c, 0x65, 0x5f, 0x63, 0x6f, 0x75, 0x6e, 0x74, 0x20, 0x3e, 0x3d, 0x20
        /*0010*/ 	.byte	0x31, 0x00
	.type		$str$26,@object
	.size		$str$26,($str$27 - $str$26)
$str$26:
        /*0012*/ 	.byte	0x28, 0x61, 0x64, 0x64, 0x72, 0x65, 0x73, 0x73, 0x20, 0x26, 0x20, 0x6d, 0x61, 0x73, 0x6b, 0x29
        /*0022*/ 	.byte	0x20, 0x3d, 0x3d, 0x20, 0x30, 0x00
	.type		$str$27,@object
	.size		$str$27,($str$23 - $str$27)
$str$27:
        /*0028*/ 	.byte	0x2f, 0x74, 0x6d, 0x70, 0x2f, 0x63, 0x75, 0x74, 0x6c, 0x61, 0x73, 0x73, 0x5f, 0x73, 0x77, 0x65
        /*0038*/ 	.byte	0x65, 0x70, 0x5f, 0x73, 0x72, 0x63, 0x2f, 0x69, 0x6e, 0x63, 0x6c, 0x75, 0x64, 0x65, 0x2f, 0x63
        /*0048*/ 	.byte	0x75, 0x74, 0x65, 0x2f, 0x70, 0x6f, 0x69, 0x6e, 0x74, 0x65, 0x72, 0x5f, 0x66, 0x6c, 0x61, 0x67
        /*0058*/ 	.byte	0x67, 0x65, 0x64, 0x2e, 0x68, 0x70, 0x70, 0x00
	.type		$str$23,@object
	.size		$str$23,(__unnamed_2 - $str$23)
$str$23:
        /*0060*/ 	.byte	0x2f, 0x74, 0x6d, 0x70, 0x2f, 0x63, 0x75, 0x74, 0x6c, 0x61, 0x73, 0x73, 0x5f, 0x73, 0x77, 0x65
        /*0070*/ 	.byte	0x65, 0x70, 0x5f, 0x73, 0x72, 0x63, 0x2f, 0x69, 0x6e, 0x63, 0x6c, 0x75, 0x64, 0x65, 0x2f, 0x63
        /*0080*/ 	.byte	0x75, 0x74, 0x6c, 0x61, 0x73, 0x73, 0x2f, 0x67, 0x65, 0x6d, 0x6d, 0x2f, 0x63, 0x6f, 0x6c, 0x6c
        /*0090*/ 	.byte	0x65, 0x63, 0x74, 0x69, 0x76, 0x65, 0x2f, 0x73, 0x6d, 0x39, 0x30, 0x5f, 0x6d, 0x6d, 0x61, 0x5f
        /*00a0*/ 	.byte	0x74, 0x6d, 0x61, 0x5f, 0x67, 0x6d, 0x6d, 0x61, 0x5f, 0x73, 0x73, 0x5f, 0x77, 0x61, 0x72, 0x70
        /*00b0*/ 	.byte	0x73, 0x70, 0x65, 0x63, 0x69, 0x61, 0x6c, 0x69, 0x7a, 0x65, 0x64, 0x2e, 0x68, 0x70, 0x70, 0x00
	.type		__unnamed_2,@object
	.size		__unnamed_2,(__unnamed_1 - __unnamed_2)
__unnamed_2:
        /*00c0*/ 	.byte	0x61, 0x75, 0x74, 0x6f, 0x20, 0x63, 0x75, 0x74, 0x65, 0x3a, 0x3a, 0x61, 0x73, 0x5f, 0x70, 0x6f
        /* <DEDUP_REMOVED lines=27> */
        /*0280*/ 	.byte	0x3c, 0x34, 0x30, 0x39, 0x36, 0x3e, 0x3e, 0x3e, 0x3e, 0x3e, 0x5d, 0x00
	.type		__unnamed_1,@object
	.size		__unnamed_1,(.L_0 - __unnamed_1)
__unnamed_1:
        /* <DEDUP_REMOVED lines=181> */
        /*0ddc*/ 	.byte	0x75, 0x74, 0x65, 0x3a, 0x3a, 0x69, 0x64, 0x65, 0x6e, 0x74, 0x69, 0x74, 0x79, 0x5d, 0x00
.L_0:


//--------------------- .nv.shared._ZN7cutlass13device_kernelINS_4gemm6kernel13GemmUniversalIN4cute5tupleIJiiiiEEENS1_10collective13CollectiveMmaINS1_34MainloopSm90TmaGmmaWarpSpecializedILi6ENS5_IJNS4_1CILi2EEENSA_ILi1EEESC_EEENS1_35KernelTmaWarpSpecializedCooperativeEEENS5_IJNSA_ILi128EEESG_NSA_ILi64EEEEEENS_10bfloat16_tENS5_IJlSC_lEEESJ_SK_NS4_8TiledMMAINS4_8MMA_AtomIJNS4_4SM904GMMA28MMA_64x128x16_F32BF16BF16_SSILNSO_5MajorE0ELSQ_0ELNSO_7ScaleInE1ELSR_1EEEEEENS4_6LayoutISD_NS5_IJSC_NSA_ILi0EEESV_EEEEENS5_IJNS4_10UnderscoreESY_SY_EEEEENS4_13SM90_TMA_LOADENS4_14ComposedLayoutINS4_7SwizzleILi3ELi4ELi3EEENS4_18smem_ptr_flag_bitsILi16EEENSU_INS5_IJNSA_ILi8EEESH_EEENS5_IJSH_SC_EEEEEEEvNS4_8identityENS4_23SM90_TMA_LOAD_MULTICASTES1B_vS1C_EENS_8epilogue10collective18CollectiveEpilogueINS1F_22Sm90TmaWarpSpecializedILi4ELi2ELi16ELb1ELb0EEEJSI_NS5_IJSG_NSA_ILi32EEEEEESJ_SK_SJ_SK_NS1F_6fusion15FusionCallbacksIS1J_NS1M_13LinCombEltActINS1F_6thread4SiLuESJ_fSJ_fLNS_15FloatRoundStyleE2EEESI_S1L_JEEES11_NS12_INS13_ILi2ELi4ELi3EEES16_NSU_INS5_IJS17_S1K_EEENS5_IJS1K_SC_EEEEEEENS4_17SM75_U32x4_LDSM_NENS4_14SM90_TMA_STOREES1Y_NS4_17SM90_U32x4_STSM_NENS4_9Copy_AtomIJS21_NS_6half_tEEEEvEEEvvEEEEvNT_6ParamsE --------------------------
	.section	.nv.shared._ZN7cutlass13device_kernelINS_4gemm6kernel13GemmUniversalIN4cute5tupleIJiiiiEEENS1_10collective13CollectiveMmaINS1_34MainloopSm90TmaGmmaWarpSpecializedILi6ENS5_IJNS4_1CILi2EEENSA_ILi1EEESC_EEENS1_35KernelTmaWarpSpecializedCooperativeEEENS5_IJNSA_ILi128EEESG_NSA_ILi64EEEEEENS_10bfloat16_tENS5_IJlSC_lEEESJ_SK_NS4_8TiledMMAINS4_8MMA_AtomIJNS4_4SM904GMMA28MMA_64x128x16_F32BF16BF16_SSILNSO_5MajorE0ELSQ_0ELNSO_7ScaleInE1ELSR_1EEEEEENS4_6LayoutISD_NS5_IJSC_NSA_ILi0EEESV_EEEEENS5_IJNS4_10UnderscoreESY_SY_EEEEENS4_13SM90_TMA_LOADENS4_14ComposedLayoutINS4_7SwizzleILi3ELi4ELi3EEENS4_18smem_ptr_flag_bitsILi16EEENSU_INS5_IJNSA_ILi8EEESH_EEENS5_IJSH_SC_EEEEEEEvNS4_8identityENS4_23SM90_TMA_LOAD_MULTICASTES1B_vS1C_EENS_8epilogue10collective18CollectiveEpilogueINS1F_22Sm90TmaWarpSpecializedILi4ELi2ELi16ELb1ELb0EEEJSI_NS5_IJSG_NSA_ILi32EEEEEESJ_SK_SJ_SK_NS1F_6fusion15FusionCallbacksIS1J_NS1M_13LinCombEltActINS1F_6thread4SiLuESJ_fSJ_fLNS_15FloatRoundStyleE2EEESI_S1L_JEEES11_NS12_INS13_ILi2ELi4ELi3EEES16_NSU_INS5_IJS17_S1K_EEENS5_IJS1K_SC_EEEEEEENS4_17SM75_U32x4_LDSM_NENS4_14SM90_TMA_STOREES1Y_NS4_17SM90_U32x4_STSM_NENS4_9Copy_AtomIJS21_NS_6half_tEEEEvEEEvvEEEEvNT_6ParamsE,"aw",@nobits
	.sectionflags	@""
	.align	16
	.zero		1024


//--------------------- .nv.shared.reserved.0     --------------------------
	.section	.nv.shared.reserved.0,"aw",@nobits
	.weak		__nv_reservedSMEM_offset_0_alias
	.size		__nv_reservedSMEM_offset_0_alias, 0, 0
	.other		__nv_reservedSMEM_offset_0_alias,@"STO_CUDA_RESERVED_SHARED STV_DEFAULT"
__nv_reservedSMEM_offset_0_alias:
	.zero		0


//--------------------- .nv.global                --------------------------
	.section	.nv.global,"aw",@nobits
.nv.global:
	.type		_ZN39_INTERNAL_17c0227f_4_k_cu_97ab996c_32314cute1_E,@object
	.size		_ZN39_INTERNAL_17c0227f_4_k_cu_97ab996c_32314cute1_E,(_ZN39_INTERNAL_17c0227f_4_k_cu_97ab996c_32314cuda3std3__45__cpo6cbeginE - _ZN39_INTERNAL_17c0227f_4_k_cu_97ab996c_32314cute1_E)
_ZN39_INTERNAL_17c0227f_4_k_cu_97ab996c_32314cute1_E:
	.zero		1
	.type		_ZN39_INTERNAL_17c0227f_4_k_cu_97ab996c_32314cuda3std3__45__cpo6cbeginE,@object
	.size		_ZN39_INTERNAL_17c0227f_4_k_cu_97ab996c_32314cuda3std3__45__cpo6cbeginE,(_ZN39_INTERNAL_17c0227f_4_k_cu_97ab996c_32314cuda3std3__48in_placeE - _ZN39_INTERNAL_17c0227f_4_k_cu_97ab996c_32314cuda3std3__45__cpo6cbeginE)
_ZN39_INTERNAL_17c0227f_4_k_cu_97ab996c_32314cuda3std3__45__cpo6cbeginE:
	.zero		1
	.type		_ZN39_INTERNAL_17c0227f_4_k_cu_97ab996c_32314cuda3std3__48in_placeE,@object
	.size		_ZN39_INTERNAL_17c0227f_4_k_cu_97ab996c_32314cuda3std3__48in_placeE,(_ZN39_INTERNAL_17c0227f_4_k_cu_97ab996c_32314cuda3std6ranges3__45__cpo9iter_moveE - _ZN39_INTERNAL_17c0227f_4_k_cu_97ab996c_32314cuda3std3__48in_placeE)
_ZN39_INTERNAL_17c0227f_4_k_cu_97ab996c_32314cuda3std3__48in_placeE:
	.zero		1
	.type		_ZN39_INTERNAL_17c0227f_4_k_cu_97ab996c_32314cuda3std6ranges3__45__cpo9iter_moveE,@object
	.size		_ZN39_INTERNAL_17c0227f_4_k_cu_97ab996c_32314cuda3std6ranges3__45__cpo9iter_moveE,(_ZN39_INTERNAL_17c0227f_4_k_cu_97ab996c_32314cuda3std3__45__cpo5beginE - _ZN39_INTERNAL_17c0227f_4_k_cu_97ab996c_32314cuda3std6ranges3__45__cpo9iter_moveE)
_ZN39_INTERNAL_17c0227f_4_k_cu_97ab996c_32314cuda3std6ranges3__45__cpo9iter_moveE:
	.zero		1
	.type		_ZN39_INTERNAL_17c0227f_4_k_cu_97ab996c_32314cuda3std3__45__cpo5beginE,@object
	.size		_ZN39_INTERNAL_17c0227f_4_k_cu_97ab996c_32314cuda3std3__45__cpo5beginE,(_ZN39_INTERNAL_17c0227f_4_k_cu_97ab996c_32314cuda3std3__441_GLOBAL__N__17c0227f_4_k_cu_97ab996c_32316ignoreE - _ZN39_INTERNAL_17c0227f_4_k_cu_97ab996c_32314cuda3std3__45__cpo5beginE)
_ZN39_INTERNAL_17c0227f_4_k_cu_97ab996c_32314cuda3std3__45__cpo5beginE:
	.zero		1
	.type		_ZN39_INTERNAL_17c0227f_4_k_cu_97ab996c_32314cuda3std3__441_GLOBAL__N__17c0227f_4_k_cu_97ab996c_32316ignoreE,@object
	.size		_ZN39_INTERNAL_17c0227f_4_k_cu_97ab996c_32314cuda3std3__441_GLOBAL__N__17c0227f_4_k_cu_97ab996c_32316ignoreE,(_ZN39_INTERNAL_17c0227f_4_k_cu_97ab996c_32314cute7productE - _ZN39_INTERNAL_17c0227f_4_k_cu_97ab996c_32314cuda3std3__441_GLOBAL__N__17c0227f_4_k_cu_97ab996c_32316ignoreE)
_ZN39_INTERNAL_17c0227f_4_k_cu_97ab996c_32314cuda3std3__441_GLOBAL__N__17c0227f_4_k_cu_97ab996c_32316ignoreE:
	.zero		1
	.type		_ZN39_INTERNAL_17c0227f_4_k_cu_97ab996c_32314cute7productE,@object
	.size		_ZN39_INTERNAL_17c0227f_4_k_cu_97ab996c_32314cute7productE,(_ZN39_INTERNAL_17c0227f_4_k_cu_97ab996c_32314cuda3std3__45__cpo3endE - _ZN39_INTERNAL_17c0227f_4_k_cu_97ab996c_32314cute7productE)
_ZN39_INTERNAL_17c0227f_4_k_cu_97ab996c_32314cute7productE:
	.zero		1
	.type		_ZN39_INTERNAL_17c0227f_4_k_cu_97ab996c_32314cuda3std3__45__cpo3endE,@object
	.size		_ZN39_INTERNAL_17c0227f_4_k_cu_97ab996c_32314cuda3std3__45__cpo3endE,(_ZN39_INTERNAL_17c0227f_4_k_cu_97ab996c_32314cuda3std3__419piecewise_constructE - _ZN39_INTERNAL_17c0227f_4_k_cu_97ab996c_32314cuda3std3__45__cpo3endE)
_ZN39_INTERNAL_17c0227f_4_k_cu_97ab996c_32314cuda3std3__45__cpo3endE:
	.zero		1
	.type		_ZN39_INTERNAL_17c0227f_4_k_cu_97ab996c_32314cuda3std3__419piecewise_constructE,@object
	.size		_ZN39_INTERNAL_17c0227f_4_k_cu_97ab996c_32314cuda3std3__419piecewise_constructE,(_ZN39_INTERNAL_17c0227f_4_k_cu_97ab996c_32314cuda3std3__45__cpo4cendE - _ZN39_INTERNAL_17c0227f_4_k_cu_97ab996c_32314cuda3std3__419piecewise_constructE)
_ZN39_INTERNAL_17c0227f_4_k_cu_97ab996c_32314cuda3std3__419piecewise_constructE:
	.zero		1
	.type		_ZN39_INTERNAL_17c0227f_4_k_cu_97ab996c_32314cuda3std3__45__cpo4cendE,@object
	.size		_ZN39_INTERNAL_17c0227f_4_k_cu_97ab996c_32314cuda3std3__45__cpo4cendE,(_ZN39_INTERNAL_17c0227f_4_k_cu_97ab996c_32314cuda3std6ranges3__45__cpo4swapE - _ZN39_INTERNAL_17c0227f_4_k_cu_97ab996c_32314cuda3std3__45__cpo4cendE)
_ZN39_INTERNAL_17c0227f_4_k_cu_97ab996c_32314cuda3std3__45__cpo4cendE:
	.zero		1
	.type		_ZN39_INTERNAL_17c0227f_4_k_cu_97ab996c_32314cuda3std6ranges3__45__cpo4swapE,@object
	.size		_ZN39_INTERNAL_17c0227f_4_k_cu_97ab996c_32314cuda3std6ranges3__45__cpo4swapE,(.L_9 - _ZN39_INTERNAL_17c0227f_4_k_cu_97ab996c_32314cuda3std6ranges3__45__cpo4swapE)
_ZN39_INTERNAL_17c0227f_4_k_cu_97ab996c_32314cuda3std6ranges3__45__cpo4swapE:
	.zero		1
.L_9:


//--------------------- .nv.constant0._ZN7cutlass13device_kernelINS_4gemm6kernel13GemmUniversalIN4cute5tupleIJiiiiEEENS1_10collective13CollectiveMmaINS1_34MainloopSm90TmaGmmaWarpSpecializedILi6ENS5_IJNS4_1CILi2EEENSA_ILi1EEESC_EEENS1_35KernelTmaWarpSpecializedCooperativeEEENS5_IJNSA_ILi128EEESG_NSA_ILi64EEEEEENS_10bfloat16_tENS5_IJlSC_lEEESJ_SK_NS4_8TiledMMAINS4_8MMA_AtomIJNS4_4SM904GMMA28MMA_64x128x16_F32BF16BF16_SSILNSO_5MajorE0ELSQ_0ELNSO_7ScaleInE1ELSR_1EEEEEENS4_6LayoutISD_NS5_IJSC_NSA_ILi0EEESV_EEEEENS5_IJNS4_10UnderscoreESY_SY_EEEEENS4_13SM90_TMA_LOADENS4_14ComposedLayoutINS4_7SwizzleILi3ELi4ELi3EEENS4_18smem_ptr_flag_bitsILi16EEENSU_INS5_IJNSA_ILi8EEESH_EEENS5_IJSH_SC_EEEEEEEvNS4_8identityENS4_23SM90_TMA_LOAD_MULTICASTES1B_vS1C_EENS_8epilogue10collective18CollectiveEpilogueINS1F_22Sm90TmaWarpSpecializedILi4ELi2ELi16ELb1ELb0EEEJSI_NS5_IJSG_NSA_ILi32EEEEEESJ_SK_SJ_SK_NS1F_6fusion15FusionCallbacksIS1J_NS1M_13LinCombEltActINS1F_6thread4SiLuESJ_fSJ_fLNS_15FloatRoundStyleE2EEESI_S1L_JEEES11_NS12_INS13_ILi2ELi4ELi3EEES16_NSU_INS5_IJS17_S1K_EEENS5_IJS1K_SC_EEEEEEENS4_17SM75_U32x4_LDSM_NENS4_14SM90_TMA_STOREES1Y_NS4_17SM90_U32x4_STSM_NENS4_9Copy_AtomIJS21_NS_6half_tEEEEvEEEvvEEEEvNT_6ParamsE --------------------------
	.section	.nv.constant0._ZN7cutlass13device_kernelINS_4gemm6kernel13GemmUniversalIN4cute5tupleIJiiiiEEENS1_10collective13CollectiveMmaINS1_34MainloopSm90TmaGmmaWarpSpecializedILi6ENS5_IJNS4_1CILi2EEENSA_ILi1EEESC_EEENS1_35KernelTmaWarpSpecializedCooperativeEEENS5_IJNSA_ILi128EEESG_NSA_ILi64EEEEEENS_10bfloat16_tENS5_IJlSC_lEEESJ_SK_NS4_8TiledMMAINS4_8MMA_AtomIJNS4_4SM904GMMA28MMA_64x128x16_F32BF16BF16_SSILNSO_5MajorE0ELSQ_0ELNSO_7ScaleInE1ELSR_1EEEEEENS4_6LayoutISD_NS5_IJSC_NSA_ILi0EEESV_EEEEENS5_IJNS4_10UnderscoreESY_SY_EEEEENS4_13SM90_TMA_LOADENS4_14ComposedLayoutINS4_7SwizzleILi3ELi4ELi3EEENS4_18smem_ptr_flag_bitsILi16EEENSU_INS5_IJNSA_ILi8EEESH_EEENS5_IJSH_SC_EEEEEEEvNS4_8identityENS4_23SM90_TMA_LOAD_MULTICASTES1B_vS1C_EENS_8epilogue10collective18CollectiveEpilogueINS1F_22Sm90TmaWarpSpecializedILi4ELi2ELi16ELb1ELb0EEEJSI_NS5_IJSG_NSA_ILi32EEEEEESJ_SK_SJ_SK_NS1F_6fusion15FusionCallbacksIS1J_NS1M_13LinCombEltActINS1F_6thread4SiLuESJ_fSJ_fLNS_15FloatRoundStyleE2EEESI_S1L_JEEES11_NS12_INS13_ILi2ELi4ELi3EEES16_NSU_INS5_IJS17_S1K_EEENS5_IJS1K_SC_EEEEEEENS4_17SM75_U32x4_LDSM_NENS4_14SM90_TMA_STOREES1Y_NS4_17SM90_U32x4_STSM_NENS4_9Copy_AtomIJS21_NS_6half_tEEEEvEEEvvEEEEvNT_6ParamsE,"a",@progbits
	.sectionflags	@""
	.align	4
.nv.constant0._ZN7cutlass13device_kernelINS_4gemm6kernel13GemmUniversalIN4cute5tupleIJiiiiEEENS1_10collective13CollectiveMmaINS1_34MainloopSm90TmaGmmaWarpSpecializedILi6ENS5_IJNS4_1CILi2EEENSA_ILi1EEESC_EEENS1_35KernelTmaWarpSpecializedCooperativeEEENS5_IJNSA_ILi128EEESG_NSA_ILi64EEEEEENS_10bfloat16_tENS5_IJlSC_lEEESJ_SK_NS4_8TiledMMAINS4_8MMA_AtomIJNS4_4SM904GMMA28MMA_64x128x16_F32BF16BF16_SSILNSO_5MajorE0ELSQ_0ELNSO_7ScaleInE1ELSR_1EEEEEENS4_6LayoutISD_NS5_IJSC_NSA_ILi0EEESV_EEEEENS5_IJNS4_10UnderscoreESY_SY_EEEEENS4_13SM90_TMA_LOADENS4_14ComposedLayoutINS4_7SwizzleILi3ELi4ELi3EEENS4_18smem_ptr_flag_bitsILi16EEENSU_INS5_IJNSA_ILi8EEESH_EEENS5_IJSH_SC_EEEEEEEvNS4_8identityENS4_23SM90_TMA_LOAD_MULTICASTES1B_vS1C_EENS_8epilogue10collective18CollectiveEpilogueINS1F_22Sm90TmaWarpSpecializedILi4ELi2ELi16ELb1ELb0EEEJSI_NS5_IJSG_NSA_ILi32EEEEEESJ_SK_SJ_SK_NS1F_6fusion15FusionCallbacksIS1J_NS1M_13LinCombEltActINS1F_6thread4SiLuESJ_fSJ_fLNS_15FloatRoundStyleE2EEESI_S1L_JEEES11_NS12_INS13_ILi2ELi4ELi3EEES16_NSU_INS5_IJS17_S1K_EEENS5_IJS1K_SC_EEEEEEENS4_17SM75_U32x4_LDSM_NENS4_14SM90_TMA_STOREES1Y_NS4_17SM90_U32x4_STSM_NENS4_9Copy_AtomIJS21_NS_6half_tEEEEvEEEvvEEEEvNT_6ParamsE:
	.zero		2432


//--------------------- SYMBOLS --------------------------

	.type		.nv.reservedSmem.offset0,@object
	.size		.nv.reservedSmem.offset0,0x4
	.type		__assertfail,@function
